def attn_fwd(
    Q,
    K,
    V,
    Out,
    Lse,
    sm_scale,
    stride_qz,
    stride_qh,
    stride_qm,
    stride_qk,
    stride_kz,
    stride_kh,
    stride_kn,
    stride_kk,
    stride_vz,
    stride_vh,
    stride_vn,
    stride_vk,
    stride_oz,
    stride_oh,
    stride_om,
    stride_ok,
    seqlen_q,
    seqlen_k,
    BLOCK_M: tl.constexpr,
    BLOCK_N: tl.constexpr,
    HEAD_DIM: tl.constexpr,
    CAUSAL: tl.constexpr,
):
    start_m = tl.program_id(0)
    off_hz = tl.program_id(1)
    q_off = off_hz * stride_qh
    k_off = off_hz * stride_kh
    v_off = off_hz * stride_vh
    offs_m = start_m * BLOCK_M + tl.arange(0, BLOCK_M)
    offs_d = tl.arange(0, HEAD_DIM)
    offs_n = tl.arange(0, BLOCK_N)
    q_ptrs = Q + q_off + offs_m[:, None] * stride_qm + offs_d[None, :] * stride_qk
    k_ptrs = K + k_off + offs_d[:, None] * stride_kk + offs_n[None, :] * stride_kn
    v_ptrs = V + v_off + offs_n[:, None] * stride_vn + offs_d[None, :] * stride_vk
    m_i = tl.full([BLOCK_M], float("-inf"), dtype=tl.float32)
    l_i = tl.zeros([BLOCK_M], dtype=tl.float32) + 1.0
    acc = tl.zeros([BLOCK_M, HEAD_DIM], dtype=tl.float32)
    q = tl.load(q_ptrs)
    acc, l_i, m_i = _attn_fwd_inner(
        acc,
        l_i,
        m_i,
        q,
        k_ptrs,
        v_ptrs,
        sm_scale,
        stride_kn,
        stride_vn,
        start_m,
        seqlen_k,
        BLOCK_M,
        BLOCK_N,
        HEAD_DIM,
        CAUSAL,
    )
    acc = acc / l_i[:, None]
    lse = m_i + tl.math.log2(l_i) / 1.4426950408889634
    o_ptrs = (
        Out
        + off_hz * stride_oh
        + offs_m[:, None] * stride_om
        + offs_d[None, :] * stride_ok
    )
    tl.store(o_ptrs, acc.to(Out.dtype.element_ty))
    tl.store(Lse + off_hz * seqlen_q + offs_m, lse)

# config = {"BLOCK_M": 256, "BLOCK_N": 64, "HEAD_DIM": 64, "arch": "sm_100", "causal": true, "dtype": "fp8e4m3", "num_stages": 4, "num_warps": 8}
# arch = sm_100


// ===== COMPILED SASS (sm_100a) =====

	.target	sm_100a

	.elftype	@"ET_EXEC"


//--------------------- .note.nv.tkinfo           --------------------------
	.section	.note.nv.tkinfo,"",@"SHT_NOTE"
	.sectionflags	@"SHF_NOTE_NV_TKINFO"
	.tkinfo
        /*0018*/ 	.word	0x00000081
        /*0030*/ 	.string	""
        /*0030*/ 	.string	"ptxas-blackwell"
        /*0030*/ 	.string	"Cuda compilation tools, release 12.9, V12.9.86"
        /*0030*/ 	.string	"Build cuda_12.9.r12.9/compiler.36037853_0"
        /*0030*/ 	.string	"-v  -suppress-debug-info  -lineinfo  -arch sm_100a "



//--------------------- .note.nv.cuver            --------------------------
	.section	.note.nv.cuver,"",@"SHT_NOTE"
	.sectionflags	@"SHF_NOTE_NV_CUVER"
        /*0018*/ 	.short	0x0001
        /*001a*/ 	.short	0x0064
        /*001c*/ 	.short	0x0001
        /*001e*/ 	.short	0x0000
        /*0020*/ 	.short	0x0001
        /*0022*/ 	.short	0x0000


//--------------------- .nv.info                  --------------------------
	.section	.nv.info,"",@"SHT_CUDA_INFO"
	.align	4


	//----- nvinfo : EIATTR_REGCOUNT
	.align		4
        /*0000*/ 	.byte	0x04, 0x2f
        /*0002*/ 	.short	(.L_5 - .L_4)
	.align		4
.L_4:
        /*0004*/ 	.word	index@(attn_fwd)
        /*0008*/ 	.word	0x000000e7


	//----- nvinfo : EIATTR_FRAME_SIZE
	.align		4
.L_5:
        /*000c*/ 	.byte	0x04, 0x11
        /*000e*/ 	.short	(.L_7 - .L_6)
	.align		4
.L_6:
        /*0010*/ 	.word	index@($__internal_2_$__cuda_sm10x_tcgen05_guardrail_trap_unallocated_columns_being_dealloced)
        /*0014*/ 	.word	0x00000000


	//----- nvinfo : EIATTR_FRAME_SIZE
	.align		4
.L_7:
        /*0018*/ 	.byte	0x04, 0x11
        /*001a*/ 	.short	(.L_9 - .L_8)
	.align		4
.L_8:
        /*001c*/ 	.word	index@($__internal_1_$__cuda_sm10x_tcgen05_guardrail_trap_phase_invalid_during_alloc)
        /*0020*/ 	.word	0x00000000


	//----- nvinfo : EIATTR_FRAME_SIZE
	.align		4
.L_9:
        /*0024*/ 	.byte	0x04, 0x11
        /*0026*/ 	.short	(.L_11 - .L_10)
	.align		4
.L_10:
        /*0028*/ 	.word	index@($__internal_0_$__cuda_sm10x_tcgen05_guardrail_trap_col_being_dealloced_not_returned_by_alloc)
        /*002c*/ 	.word	0x00000000


	//----- nvinfo : EIATTR_FRAME_SIZE
	.align		4
.L_11:
        /*0030*/ 	.byte	0x04, 0x11
        /*0032*/ 	.short	(.L_13 - .L_12)
	.align		4
.L_12:
        /*0034*/ 	.word	index@(attn_fwd)
        /*0038*/ 	.word	0x00000000


	//----- nvinfo : EIATTR_MIN_STACK_SIZE
	.align		4
.L_13:
        /*003c*/ 	.byte	0x04, 0x12
        /*003e*/ 	.short	(.L_15 - .L_14)
	.align		4
.L_14:
        /*0040*/ 	.word	index@(attn_fwd)
        /*0044*/ 	.word	0x00000000
.L_15:


//--------------------- .nv.info.attn_fwd         --------------------------
	.section	.nv.info.attn_fwd,"",@"SHT_CUDA_INFO"
	.sectionflags	@""
	.align	4


	//----- nvinfo : EIATTR_CUDA_API_VERSION
	.align		4
        /*0000*/ 	.byte	0x04, 0x37
        /*0002*/ 	.short	(.L_17 - .L_16)
.L_16:
        /*0004*/ 	.word	0x00000081


	//----- nvinfo : EIATTR_KPARAM_INFO
	.align		4
.L_17:
        /*0008*/ 	.byte	0x04, 0x17
        /*000a*/ 	.short	(.L_19 - .L_18)
.L_18:
        /*000c*/ 	.word	0x00000000
        /*0010*/ 	.short	0x0019
        /*0012*/ 	.short	0x0080
        /*0014*/ 	.byte	0x00, 0xf4, 0x21, 0x00


	//----- nvinfo : EIATTR_KPARAM_INFO
	.align		4
.L_19:
        /*0018*/ 	.byte	0x04, 0x17
        /*001a*/ 	.short	(.L_21 - .L_20)
.L_20:
        /*001c*/ 	.word	0x00000000
        /*0020*/ 	.short	0x0018
        /*0022*/ 	.short	0x0078
        /*0024*/ 	.byte	0x00, 0xf4, 0x21, 0x00


	//----- nvinfo : EIATTR_KPARAM_INFO
	.align		4
.L_21:
        /*0028*/ 	.byte	0x04, 0x17
        /*002a*/ 	.short	(.L_23 - .L_22)
.L_22:
        /*002c*/ 	.word	0x00000000
        /*0030*/ 	.short	0x0017
        /*0032*/ 	.short	0x0070
        /*0034*/ 	.byte	0x00, 0xf0, 0x11, 0x00


	//----- nvinfo : EIATTR_KPARAM_INFO
	.align		4
.L_23:
        /*0038*/ 	.byte	0x04, 0x17
        /*003a*/ 	.short	(.L_25 - .L_24)
.L_24:
        /*003c*/ 	.word	0x00000000
        /*0040*/ 	.short	0x0016
        /*0042*/ 	.short	0x006c
        /*0044*/ 	.byte	0x00, 0xf0, 0x11, 0x00


	//----- nvinfo : EIATTR_KPARAM_INFO
	.align		4
.L_25:
        /*0048*/ 	.byte	0x04, 0x17
        /*004a*/ 	.short	(.L_27 - .L_26)
.L_26:
        /*004c*/ 	.word	0x00000000
        /*0050*/ 	.short	0x0015
        /*0052*/ 	.short	0x0068
        /*0054*/ 	.byte	0x00, 0xf0, 0x11, 0x00


	//----- nvinfo : EIATTR_KPARAM_INFO
	.align		4
.L_27:
        /*0058*/ 	.byte	0x04, 0x17
        /*005a*/ 	.short	(.L_29 - .L_28)
.L_28:
        /*005c*/ 	.word	0x00000000
        /*0060*/ 	.short	0x0014
        /*0062*/ 	.short	0x0064
        /*0064*/ 	.byte	0x00, 0xf0, 0x11, 0x00


	//----- nvinfo : EIATTR_KPARAM_INFO
	.align		4
.L_29:
        /*0068*/ 	.byte	0x04, 0x17
        /*006a*/ 	.short	(.L_31 - .L_30)
.L_30:
        /*006c*/ 	.word	0x00000000
        /*0070*/ 	.short	0x0013
        /*0072*/ 	.short	0x0060
        /*0074*/ 	.byte	0x00, 0xf0, 0x11, 0x00


	//----- nvinfo : EIATTR_KPARAM_INFO
	.align		4
.L_31:
        /*0078*/ 	.byte	0x04, 0x17
        /*007a*/ 	.short	(.L_33 - .L_32)
.L_32:
        /*007c*/ 	.word	0x00000000
        /*0080*/ 	.short	0x0012
        /*0082*/ 	.short	0x005c
        /*0084*/ 	.byte	0x00, 0xf0, 0x11, 0x00


	//----- nvinfo : EIATTR_KPARAM_INFO
	.align		4
.L_33:
        /*0088*/ 	.byte	0x04, 0x17
        /*008a*/ 	.short	(.L_35 - .L_34)
.L_34:
        /*008c*/ 	.word	0x00000000
        /*0090*/ 	.short	0x0011
        /*0092*/ 	.short	0x0058
        /*0094*/ 	.byte	0x00, 0xf0, 0x11, 0x00


	//----- nvinfo : EIATTR_KPARAM_INFO
	.align		4
.L_35:
        /*0098*/ 	.byte	0x04, 0x17
        /*009a*/ 	.short	(.L_37 - .L_36)
.L_36:
        /*009c*/ 	.word	0x00000000
        /*00a0*/ 	.short	0x0010
        /*00a2*/ 	.short	0x0054
        /*00a4*/ 	.byte	0x00, 0xf0, 0x11, 0x00


	//----- nvinfo : EIATTR_KPARAM_INFO
	.align		4
.L_37:
        /*00a8*/ 	.byte	0x04, 0x17
        /*00aa*/ 	.short	(.L_39 - .L_38)
.L_38:
        /*00ac*/ 	.word	0x00000000
        /*00b0*/ 	.short	0x000f
        /*00b2*/ 	.short	0x0050
        /*00b4*/ 	.byte	0x00, 0xf0, 0x11, 0x00


	//----- nvinfo : EIATTR_KPARAM_INFO
	.align		4
.L_39:
        /*00b8*/ 	.byte	0x04, 0x17
        /*00ba*/ 	.short	(.L_41 - .L_40)
.L_40:
        /*00bc*/ 	.word	0x00000000
        /*00c0*/ 	.short	0x000e
        /*00c2*/ 	.short	0x004c
        /*00c4*/ 	.byte	0x00, 0xf0, 0x11, 0x00


	//----- nvinfo : EIATTR_KPARAM_INFO
	.align		4
.L_41:
        /*00c8*/ 	.byte	0x04, 0x17
        /*00ca*/ 	.short	(.L_43 - .L_42)
.L_42:
        /*00cc*/ 	.word	0x00000000
        /*00d0*/ 	.short	0x000d
        /*00d2*/ 	.short	0x0048
        /*00d4*/ 	.byte	0x00, 0xf0, 0x11, 0x00


	//----- nvinfo : EIATTR_KPARAM_INFO
	.align		4
.L_43:
        /*00d8*/ 	.byte	0x04, 0x17
        /*00da*/ 	.short	(.L_45 - .L_44)
.L_44:
        /*00dc*/ 	.word	0x00000000
        /*00e0*/ 	.short	0x000c
        /*00e2*/ 	.short	0x0044
        /*00e4*/ 	.byte	0x00, 0xf0, 0x11, 0x00


	//----- nvinfo : EIATTR_KPARAM_INFO
	.align		4
.L_45:
        /*00e8*/ 	.byte	0x04, 0x17
        /*00ea*/ 	.short	(.L_47 - .L_46)
.L_46:
        /*00ec*/ 	.word	0x00000000
        /*00f0*/ 	.short	0x000b
        /*00f2*/ 	.short	0x0040
        /*00f4*/ 	.byte	0x00, 0xf0, 0x11, 0x00


	//----- nvinfo : EIATTR_KPARAM_INFO
	.align		4
.L_47:
        /*00f8*/ 	.byte	0x04, 0x17
        /*00fa*/ 	.short	(.L_49 - .L_48)
.L_48:
        /*00fc*/ 	.word	0x00000000
        /*0100*/ 	.short	0x000a
        /*0102*/ 	.short	0x003c
        /*0104*/ 	.byte	0x00, 0xf0, 0x11, 0x00


	//----- nvinfo : EIATTR_KPARAM_INFO
	.align		4
.L_49:
        /*0108*/ 	.byte	0x04, 0x17
        /*010a*/ 	.short	(.L_51 - .L_50)
.L_50:
        /*010c*/ 	.word	0x00000000
        /*0110*/ 	.short	0x0009
        /*0112*/ 	.short	0x0038
        /*0114*/ 	.byte	0x00, 0xf0, 0x11, 0x00


	//----- nvinfo : EIATTR_KPARAM_INFO
	.align		4
.L_51:
        /*0118*/ 	.byte	0x04, 0x17
        /*011a*/ 	.short	(.L_53 - .L_52)
.L_52:
        /*011c*/ 	.word	0x00000000
        /*0120*/ 	.short	0x0008
        /*0122*/ 	.short	0x0034
        /*0124*/ 	.byte	0x00, 0xf0, 0x11, 0x00


	//----- nvinfo : EIATTR_KPARAM_INFO
	.align		4
.L_53:
        /*0128*/ 	.byte	0x04, 0x17
        /*012a*/ 	.short	(.L_55 - .L_54)
.L_54:
        /*012c*/ 	.word	0x00000000
        /*0130*/ 	.short	0x0007
        /*0132*/ 	.short	0x0030
        /*0134*/ 	.byte	0x00, 0xf0, 0x11, 0x00


	//----- nvinfo : EIATTR_KPARAM_INFO
	.align		4
.L_55:
        /*0138*/ 	.byte	0x04, 0x17
        /*013a*/ 	.short	(.L_57 - .L_56)
.L_56:
        /*013c*/ 	.word	0x00000000
        /*0140*/ 	.short	0x0006
        /*0142*/ 	.short	0x002c
        /*0144*/ 	.byte	0x00, 0xf0, 0x11, 0x00


	//----- nvinfo : EIATTR_KPARAM_INFO
	.align		4
.L_57:
        /*0148*/ 	.byte	0x04, 0x17
        /*014a*/ 	.short	(.L_59 - .L_58)
.L_58:
        /*014c*/ 	.word	0x00000000
        /*0150*/ 	.short	0x0005
        /*0152*/ 	.short	0x0028
        /*0154*/ 	.byte	0x00, 0xf0, 0x11, 0x00


	//----- nvinfo : EIATTR_KPARAM_INFO
	.align		4
.L_59:
        /*0158*/ 	.byte	0x04, 0x17
        /*015a*/ 	.short	(.L_61 - .L_60)
.L_60:
        /*015c*/ 	.word	0x00000000
        /*0160*/ 	.short	0x0004
        /*0162*/ 	.short	0x0020
        /*0164*/ 	.byte	0x00, 0xf4, 0x21, 0x00


	//----- nvinfo : EIATTR_KPARAM_INFO
	.align		4
.L_61:
        /*0168*/ 	.byte	0x04, 0x17
        /*016a*/ 	.short	(.L_63 - .L_62)
.L_62:
        /*016c*/ 	.word	0x00000000
        /*0170*/ 	.short	0x0003
        /*0172*/ 	.short	0x0018
        /*0174*/ 	.byte	0x00, 0xf4, 0x21, 0x00


	//----- nvinfo : EIATTR_KPARAM_INFO
	.align		4
.L_63:
        /*0178*/ 	.byte	0x04, 0x17
        /*017a*/ 	.short	(.L_65 - .L_64)
.L_64:
        /*017c*/ 	.word	0x00000000
        /*0180*/ 	.short	0x0002
        /*0182*/ 	.short	0x0010
        /*0184*/ 	.byte	0x00, 0xf4, 0x21, 0x00


	//----- nvinfo : EIATTR_KPARAM_INFO
	.align		4
.L_65:
        /*0188*/ 	.byte	0x04, 0x17
        /*018a*/ 	.short	(.L_67 - .L_66)
.L_66:
        /*018c*/ 	.word	0x00000000
        /*0190*/ 	.short	0x0001
        /*0192*/ 	.short	0x0008
        /*0194*/ 	.byte	0x00, 0xf4, 0x21, 0x00


	//----- nvinfo : EIATTR_KPARAM_INFO
	.align		4
.L_67:
        /*0198*/ 	.byte	0x04, 0x17
        /*019a*/ 	.short	(.L_69 - .L_68)
.L_68:
        /*019c*/ 	.word	0x00000000
        /*01a0*/ 	.short	0x0000
        /*01a2*/ 	.short	0x0000
        /*01a4*/ 	.byte	0x00, 0xf4, 0x21, 0x00


	//----- nvinfo : EIATTR_AT_ENTRY_FRAGMENTS
	.align		4
.L_69:
        /*01a8*/ 	.byte	0x04, 0x4f
        /*01aa*/ 	.short	(.L_71 - .L_70)


	//   ....[0]....
.L_70:
        /*01ac*/ 	.word	0x00000004


	//----- nvinfo : EIATTR_RESERVED_SMEM_USED
	.align		4
.L_71:
        /*01b0*/ 	.byte	0x01, 0x41
	.zero		2


	//----- nvinfo : EIATTR_SPARSE_MMA_MASK
	.align		4
        /*01b4*/ 	.byte	0x03, 0x50
        /*01b6*/ 	.short	0x0000


	//----- nvinfo : EIATTR_TCGEN05_1CTA_USED
	.align		4
        /*01b8*/ 	.byte	0x01, 0x51
	.zero		2


	//----- nvinfo : EIATTR_MAXREG_COUNT
	.align		4
        /*01bc*/ 	.byte	0x03, 0x1b
        /*01be*/ 	.short	0x00ff


	//----- nvinfo : EIATTR_NUM_BARRIERS
	.align		4
        /*01c0*/ 	.byte	0x02, 0x4c
        /*01c2*/ 	.byte	0x01
	.zero		1


	//----- nvinfo : EIATTR_INT_WARP_WIDE_INSTR_OFFSETS
	.align		4
        /*01c4*/ 	.byte	0x04, 0x31
        /*01c6*/ 	.short	(.L_73 - .L_72)


	//   ....[0]....
.L_72:
        /*01c8*/ 	.word	0x00001a00


	//   ....[1]....
        /*01cc*/ 	.word	0x00001a10


	//   ....[2]....
        /*01d0*/ 	.word	0x000020b0


	//   ....[3]....
        /*01d4*/ 	.word	0x00002190


	//   ....[4]....
        /*01d8*/ 	.word	0x000065b0


	//   ....[5]....
        /*01dc*/ 	.word	0x0000cb50


	//   ....[6]....
        /*01e0*/ 	.word	0x0000cba0


	//----- nvinfo : EIATTR_COOP_GROUP_MASK_REGIDS
	.align		4
.L_73:
        /*01e4*/ 	.byte	0x04, 0x29
        /*01e6*/ 	.short	(.L_75 - .L_74)


	//   ....[0]....
.L_74:
        /*01e8*/ 	.word	0xffffffff


	//   ....[1]....
        /*01ec*/ 	.word	0xffffffff


	//   ....[2]....
        /*01f0*/ 	.word	0xffffffff


	//   ....[3]....
        /*01f4*/ 	.word	0xffffffff


	//----- nvinfo : EIATTR_COOP_GROUP_INSTR_OFFSETS
	.align		4
.L_75:
        /*01f8*/ 	.byte	0x04, 0x28
        /*01fa*/ 	.short	(.L_77 - .L_76)


	//   ....[0]....
.L_76:
        /*01fc*/ 	.word	0x00000050


	//   ....[1]....
        /*0200*/ 	.word	0x00000310


	//   ....[2]....
        /*0204*/ 	.word	0x0000c9e0


	//   ....[3]....
        /*0208*/ 	.word	0x0000cc50


	//----- nvinfo : EIATTR_VRC_CTA_INIT_COUNT
	.align		4
.L_77:
        /*020c*/ 	.byte	0x02, 0x4a
        /*020e*/ 	.byte	0x80
	.zero		1


	//----- nvinfo : EIATTR_MBARRIER_INSTR_OFFSETS
	.align		4
        /*0210*/ 	.byte	0x04, 0x39
        /*0212*/ 	.short	(.L_79 - .L_78)


	//   ....[0]....
.L_78:
        /*0214*/ 	.word	0x00001ed0
        /*0218*/ 	.word	0x000000ff
        /*021c*/ 	.word	0x0000b000
        /*0220*/ 	.short	0x0100
        /*0222*/ 	.byte	0x09
	.zero		1


	//   ....[1]....
        /*0224*/ 	.word	0x00002180
        /*0228*/ 	.word	0x000000ff
        /*022c*/ 	.word	0x0000b008
        /*0230*/ 	.short	0x0100
        /*0232*/ 	.byte	0x09
	.zero		1


	//   ....[2]....
        /*0234*/ 	.word	0x000022e0
        /*0238*/ 	.word	0x000000ff
        /*023c*/ 	.word	0x00009000
        /*0240*/ 	.short	0x0100
        /*0242*/ 	.byte	0x09
	.zero		1


	//   ....[3]....
        /*0244*/ 	.word	0x00002550
        /*0248*/ 	.word	0x000000ff
        /*024c*/ 	.word	0x00009000
        /*0250*/ 	.short	0x010a
        /*0252*/ 	.byte	0x09
	.zero		1


	//   ....[4]....
        /*0254*/ 	.word	0x00002600
        /*0258*/ 	.word	0x000000ff
        /*025c*/ 	.word	0x00009000
        /*0260*/ 	.short	0x0108
        /*0262*/ 	.byte	0x09
	.zero		1


	//   ....[5]....
        /*0264*/ 	.word	0x00006800
        /*0268*/ 	.word	0x000000ff
        /*026c*/ 	.word	0x0000b010
        /*0270*/ 	.short	0x0100
        /*0272*/ 	.byte	0x09
	.zero		1


	//   ....[6]....
        /*0274*/ 	.word	0x00006b90
        /*0278*/ 	.word	0x000000ff
        /*027c*/ 	.word	0x0000b010
        /*0280*/ 	.short	0x010a
        /*0282*/ 	.byte	0x09
	.zero		1


	//   ....[7]....
        /*0284*/ 	.word	0x00006f00
        /*0288*/ 	.word	0x000000ff
        /*028c*/ 	.word	0x0000b010
        /*0290*/ 	.short	0x0108
        /*0292*/ 	.byte	0x09
	.zero		1


	//   ....[8]....
        /*0294*/ 	.word	0x00008480
        /*0298*/ 	.word	0x000000ff
        /*029c*/ 	.word	0x00000000
        /*02a0*/ 	.short	0x010a
        /*02a2*/ 	.byte	0x29
	.zero		1


	//   ....[9]....
        /*02a4*/ 	.word	0x0000a280
        /*02a8*/ 	.word	0x000000ff
        /*02ac*/ 	.word	0x00000000
        /*02b0*/ 	.short	0x010a
        /*02b2*/ 	.byte	0x29
	.zero		1


	//   ....[10]....
        /*02b4*/ 	.word	0x0000a3a0
        /*02b8*/ 	.word	0x000000ff
        /*02bc*/ 	.word	0x0000b000
        /*02c0*/ 	.short	0x0108
        /*02c2*/ 	.byte	0x09
	.zero		1


	//   ....[11]....
        /*02c4*/ 	.word	0x0000a4b0
        /*02c8*/ 	.word	0x000000ff
        /*02cc*/ 	.word	0x0000b008
        /*02d0*/ 	.short	0x0108
        /*02d2*/ 	.byte	0x09
	.zero		1


	//   ....[12]....
        /*02d4*/ 	.word	0x0000cc70
        /*02d8*/ 	.word	0x000000ff
        /*02dc*/ 	.word	0x00009000
        /*02e0*/ 	.short	0x010a
        /*02e2*/ 	.byte	0x09
	.zero		1


	//   ....[13]....
        /*02e4*/ 	.word	0x0000cca0
        /*02e8*/ 	.word	0x000000ff
        /*02ec*/ 	.word	0x0000b010
        /*02f0*/ 	.short	0x010a
        /*02f2*/ 	.byte	0x09
	.zero		1


	//   ....[14]....
        /*02f4*/ 	.word	0x0000ccd0
        /*02f8*/ 	.word	0x000000ff
        /*02fc*/ 	.word	0x00000000
        /*0300*/ 	.short	0x010a
        /*0302*/ 	.byte	0x29
	.zero		1


	//   ....[15]....
        /*0304*/ 	.word	0x0000cd00
        /*0308*/ 	.word	0x000000ff
        /*030c*/ 	.word	0x00000000
        /*0310*/ 	.short	0x010a
        /*0312*/ 	.byte	0x29
	.zero		1


	//----- nvinfo : EIATTR_NUM_MBARRIERS
	.align		4
.L_79:
        /*0314*/ 	.byte	0x03, 0x38
        /*0316*/ 	.short	0xffff


	//----- nvinfo : EIATTR_EXIT_INSTR_OFFSETS
	.align		4
        /*0318*/ 	.byte	0x04, 0x1c
        /*031a*/ 	.short	(.L_81 - .L_80)


	//   ....[0]....
.L_80:
        /*031c*/ 	.word	0x0000cc60


	//----- nvinfo : EIATTR_REQNTID
	.align		4
.L_81:
        /*0320*/ 	.byte	0x04, 0x10
        /*0322*/ 	.short	(.L_83 - .L_82)
.L_82:
        /*0324*/ 	.word	0x00000100
        /*0328*/ 	.word	0x00000001
        /*032c*/ 	.word	0x00000001


	//----- nvinfo : EIATTR_CRS_STACK_SIZE
	.align		4
.L_83:
        /*0330*/ 	.byte	0x04, 0x1e
        /*0332*/ 	.short	(.L_85 - .L_84)
.L_84:
        /*0334*/ 	.word	0x00000000


	//----- nvinfo : EIATTR_CBANK_PARAM_SIZE
	.align		4
.L_85:
        /*0338*/ 	.byte	0x03, 0x19
        /*033a*/ 	.short	0x0088


	//----- nvinfo : EIATTR_PARAM_CBANK
	.align		4
        /*033c*/ 	.byte	0x04, 0x0a
        /*033e*/ 	.short	(.L_87 - .L_86)
	.align		4
.L_86:
        /*0340*/ 	.word	index@(.nv.constant0.attn_fwd)
        /*0344*/ 	.short	0x0380
        /*0346*/ 	.short	0x0088


	//----- nvinfo : EIATTR_SW_WAR
	.align		4
.L_87:
        /*0348*/ 	.byte	0x04, 0x36
        /*034a*/ 	.short	(.L_89 - .L_88)
.L_88:
        /*034c*/ 	.word	0x00000008
.L_89:


//--------------------- .nv.compat                --------------------------
	.section	.nv.compat,"",@"SHT_CUDA_COMPAT_INFO"
	.align	4
        /*0000*/ 	.byte	0x02, 0x02, 0x02, 0x00, 0x02, 0x05, 0x05, 0x00, 0x02, 0x03, 0x00, 0x00, 0x02, 0x06, 0x01, 0x00


//--------------------- .nv.callgraph             --------------------------
	.section	.nv.callgraph,"",@"SHT_CUDA_CALLGRAPH"
	.align	4
	.sectionentsize	8
	.align		4
        /*0000*/ 	.word	0x00000000
	.align		4
        /*0004*/ 	.word	0xffffffff
	.align		4
        /*0008*/ 	.word	0x00000000
	.align		4
        /*000c*/ 	.word	0xfffffffe
	.align		4
        /*0010*/ 	.word	0x00000000
	.align		4
        /*0014*/ 	.word	0xfffffffd
	.align		4
        /*0018*/ 	.word	0x00000000
	.align		4
        /*001c*/ 	.word	0xfffffffc


//--------------------- .nv.constant4             --------------------------
	.section	.nv.constant4,"a",@progbits
	.align	8
	.align		8
.nv.constant4:
        /*0000*/ 	.dword	_$_str


//--------------------- .text.attn_fwd            --------------------------
	.section	.text.attn_fwd,"ax",@progbits
	.align	128
        .global         attn_fwd
        .type           attn_fwd,@function
        .size           attn_fwd,(.L_x_30 - attn_fwd)
        .other          attn_fwd,@"STO_CUDA_ENTRY STV_DEFAULT"
attn_fwd:
.text.attn_fwd:
[----:B------:R-:W0:Y:S01]  /*0000*/  LDC R1, c[0x0][0x37c] ;  /* 0x0000df00ff017b82 */ /* 0x000e220000000800 */
[----:B------:R-:W1:Y:S02]  /*0010*/  S2R R69, SR_TID.X ;  /* 0x0000000000457919 */ /* 0x000e640000002100 */
[----:B-1----:R-:W-:-:S13]  /*0020*/  ISETP.GE.U32.AND P4, PT, R69, 0x20, PT ;  /* 0x000000204500780c */ /* 0x002fda0003f86070 */
[----:B------:R-:W-:Y:S05]  /*0030*/  @P4 BRA `(.L_x_0) ;  /* 0x0000000000b84947 */ /* 0x000fea0003800000 */
[----:B------:R-:W1:Y:S01]  /*0040*/  S2UR UR6, SR_CgaCtaId ;  /* 0x00000000000679c3 */ /* 0x000e620000008800 */
[----:B------:R-:W-:Y:S01]  /*0050*/  NOP ;  /* 0x0000000000007918 */ /* 0x000fe20000000000 */
[----:B------:R-:W-:Y:S02]  /*0060*/  UMOV UR4, 0x40 ;  /* 0x0000004000047882 */ /* 0x000fe40000000000 */
[----:B-1----:R-:W-:-:S09]  /*0070*/  ULEA UR4, UR6, UR4, 0x18 ;  /* 0x0000000406047291 */ /* 0x002fd2000f8ec0ff */
[----:B------:R-:W1:Y:S01]  /*0080*/  LDS.U8 R0, [UR4] ;  /* 0x00000004ff007984 */ /* 0x000e620008000000 */
[----:B------:R-:W-:Y:S02]  /*0090*/  UMOV UR4, 0x400 ;  /* 0x0000040000047882 */ /* 0x000fe40000000000 */
[----:B------:R-:W-:Y:S01]  /*00a0*/  ULEA UR4, UR6, UR4, 0x18 ;  /* 0x0000000406047291 */ /* 0x000fe2000f8ec0ff */
[----:B-1----:R-:W-:-:S13]  /*00b0*/  ISETP.NE.AND P0, PT, R0, RZ, PT ;  /* 0x000000ff0000720c */ /* 0x002fda0003f05270 */
[----:B------:R-:W-:Y:S05]  /*00c0*/  @P0 BRA `(.L_x_1) ;  /* 0x00000000007c0947 */ /* 0x000fea0003800000 */
[----:B------:R-:W-:-:S13]  /*00d0*/  ELECT P0, URZ, PT ;  /* 0x0000000000ff782f */ /* 0x000fda0003800000 */
[----:B------:R-:W-:Y:S05]  /*00e0*/  @!P0 BRA `(.L_x_2) ;  /* 0x0000000000848947 */ /* 0x000fea0003800000 */
[----:B------:R-:W-:Y:S01]  /*00f0*/  UMOV UR5, 0x8 ;  /* 0x0000000800057882 */ /* 0x000fe20000000000 */
[----:B------:R-:W-:Y:S02]  /*0100*/  IMAD.MOV.U32 R4, RZ, RZ, 0x1 ;  /* 0x00000001ff047424 */ /* 0x000fe400078e00ff */
[----:B------:R-:W-:Y:S02]  /*0110*/  IMAD.MOV.U32 R5, RZ, RZ, 0xff ;  /* 0x000000ffff057424 */ /* 0x000fe400078e00ff */
[----:B------:R-:W-:Y:S04]  /*0120*/  DEPBAR.LE SB1, 0x36 ;  /* 0x00009d800000791a */ /* 0x000fe80000000000 */
[----:B------:R-:W1:Y:S02]  /*0130*/  UTCATOMSWS.FIND_AND_SET.ALIGN UP0, UR5, UR5 ;  /* 0x00000005000575e3 */ /* 0x000e640008000800 */
[----:B-1----:R-:W-:-:S04]  /*0140*/  PLOP3.LUT P0, PT, PT, PT, UP0, 0x80, 0x8 ;  /* 0x000000000008781c */ /* 0x002fc80003f0f008 */
[----:B------:R-:W-:-:S04]  /*0150*/  SEL R0, RZ, 0xffffffff, !P0 ;  /* 0xffffffffff007807 */ /* 0x000fc80004000000 */
[----:B------:R-:W-:Y:S01]  /*0160*/  ISETP.NE.AND P0, PT, R0, RZ, PT ;  /* 0x000000ff0000720c */ /* 0x000fe20003f05270 */
[----:B------:R-:W-:-:S12]  /*0170*/  IMAD.U32 R0, RZ, RZ, UR5 ;  /* 0x00000005ff007e24 */ /* 0x000fd8000f8e00ff */
[----:B------:R-:W-:Y:S05]  /*0180*/  @P0 BRA `(.L_x_3) ;  /* 0x0000000000240947 */ /* 0x000fea0003800000 */
.L_x_4:
[----:B------:R-:W-:Y:S05]  /*0190*/  NANOSLEEP 0x64 ;  /* 0x000000640000795d */ /* 0x000fea0003800000 */
[----:B------:R-:W-:-:S05]  /*01a0*/  UMOV UR5, 0x8 ;  /* 0x0000000800057882 */ /* 0x000fca0000000000 */
[----:B------:R-:W-:Y:S04]  /*01b0*/  DEPBAR.LE SB1, 0x36 ;  /* 0x00009d800000791a */ /* 0x000fe80000000000 */
[----:B------:R-:W1:Y:S02]  /*01c0*/  UTCATOMSWS.FIND_AND_SET.ALIGN UP0, UR5, UR5 ;  /* 0x00000005000575e3 */ /* 0x000e640008000800 */
[----:B-1----:R-:W-:-:S04]  /*01d0*/  PLOP3.LUT P0, PT, PT, PT, UP0, 0x80, 0x8 ;  /* 0x000000000008781c */ /* 0x002fc80003f0f008 */
[----:B------:R-:W-:-:S04]  /*01e0*/  SEL R0, RZ, 0xffffffff, !P0 ;  /* 0xffffffffff007807 */ /* 0x000fc80004000000 */
[----:B------:R-:W-:Y:S01]  /*01f0*/  ISETP.NE.AND P0, PT, R0, RZ, PT ;  /* 0x000000ff0000720c */ /* 0x000fe20003f05270 */
[----:B------:R-:W-:-:S12]  /*0200*/  IMAD.U32 R0, RZ, RZ, UR5 ;  /* 0x00000005ff007e24 */ /* 0x000fd8000f8e00ff */
[----:B------:R-:W-:Y:S05]  /*0210*/  @!P0 BRA `(.L_x_4) ;  /* 0xfffffffc00dc8947 */ /* 0x000fea000383ffff */
.L_x_3:
[C---:B------:R-:W-:Y:S01]  /*0220*/  VIADD R3, R0.reuse, 0x10 ;  /* 0x0000001000037836 */ /* 0x040fe20000000000 */
[----:B------:R-:W-:Y:S01]  /*0230*/  UMOV UR5, 0x50 ;  /* 0x0000005000057882 */ /* 0x000fe20000000000 */
[----:B------:R-:W-:Y:S01]  /*0240*/  SHF.L.U32 R2, R5, R0, RZ ;  /* 0x0000000005027219 */ /* 0x000fe200000006ff */
[----:B------:R-:W-:Y:S01]  /*0250*/  ULEA UR5, UR6, UR5, 0x18 ;  /* 0x0000000506057291 */ /* 0x000fe2000f8ec0ff */
[----:B------:R-:W-:Y:S01]  /*0260*/  IMAD.SHL.U32 R0, R0, 0x20, RZ ;  /* 0x0000002000007824 */ /* 0x000fe200078e00ff */
[----:B------:R-:W-:-:S04]  /*0270*/  SHF.L.U32 R3, R4, R3, RZ ;  /* 0x0000000304037219 */ /* 0x000fc800000006ff */
[----:B------:R-:W-:-:S05]  /*0280*/  LOP3.LUT R2, R3, R2, RZ, 0xfc, !PT ;  /* 0x0000000203027212 */ /* 0x000fca00078efcff */
[----:B------:R1:W-:Y:S04]  /*0290*/  ATOMS.OR RZ, [UR5], R2 ;  /* 0x00000002ffff798c */ /* 0x0003e8000b000005 */
[----:B------:R1:W-:Y:S01]  /*02a0*/  STS [UR4], R0 ;  /* 0x00000000ff007988 */ /* 0x0003e20008000804 */
[----:B------:R-:W-:Y:S05]  /*02b0*/  BRA `(.L_x_2) ;  /* 0x0000000000107947 */ /* 0x000fea0003800000 */
.L_x_1:
[----:B------:R-:W-:Y:S01]  /*02c0*/  IMAD.MOV.U32 R0, RZ, RZ, -0x1 ;  /* 0xffffffffff007424 */ /* 0x000fe200078e00ff */
[----:B------:R-:W-:-:S04]  /*02d0*/  MOV R2, 0x300 ;  /* 0x0000030000027802 */ /* 0x000fc80000000f00 */
[----:B------:R1:W-:Y:S03]  /*02e0*/  STS [UR4], R0 ;  /* 0x00000000ff007988 */ /* 0x0003e60008000804 */
[----:B01----:R-:W-:Y:S05]  /*02f0*/  CALL.REL.NOINC `($__internal_1_$__cuda_sm10x_tcgen05_guardrail_trap_phase_invalid_during_alloc) ;  /* 0x000000c800987944 */ /* 0x003fea0003c00000 */
.L_x_2:
[----:B------:R-:W-:Y:S05]  /*0300*/  WARPSYNC.ALL ;  /* 0x0000000000007948 */ /* 0x000fea0003800000 */
[----:B------:R-:W-:Y:S01]  /*0310*/  NOP ;  /* 0x0000000000007918 */ /* 0x000fe20000000000 */
.L_x_0:
[----:B------:R-:W2:Y:S01]  /*0320*/  S2R R112, SR_CTAID.X ;  /* 0x0000000000707919 */ /* 0x000ea20000002500 */
[----:B------:R-:W3:Y:S01]  /*0330*/  S2UR UR8, SR_CTAID.Y ;  /* 0x00000000000879c3 */ /* 0x000ee20000002600 */
[----:B------:R-:W3:Y:S01]  /*0340*/  LDCU.64 UR4, c[0x0][0x3b0] ;  /* 0x00007600ff0477ac */ /* 0x000ee20008000a00 */
[----:B------:R-:W-:Y:S01]  /*0350*/  UMOV UR9, 0x400 ;  /* 0x0000040000097882 */ /* 0x000fe20000000000 */
[----:B------:R-:W4:Y:S05]  /*0360*/  LDCU.64 UR32, c[0x0][0x358] ;  /* 0x00006b00ff2077ac */ /* 0x000f2a0008000a00 */
[----:B------:R-:W1:Y:S08]  /*0370*/  LDC.64 R22, c[0x0][0x380] ;  /* 0x0000e000ff167b82 */ /* 0x000e700000000a00 */
[----:B------:R-:W0:Y:S01]  /*0380*/  LDC R139, c[0x0][0x3b8] ;  /* 0x0000ee00ff8b7b82 */ /* 0x000e220000000800 */
[----:B---3--:R-:W-:-:S07]  /*0390*/  UIMAD UR4, UR8, UR4, URZ ;  /* 0x00000004080472a4 */ /* 0x008fce000f8e02ff */
[----:B------:R-:W3:Y:S01]  /*03a0*/  S2UR UR6, SR_CgaCtaId ;  /* 0x00000000000679c3 */ /* 0x000ee20000008800 */
[----:B-12---:R-:W-:-:S05]  /*03b0*/  PRMT R0, R69, 0x6540, R112 ;  /* 0x0000654045007816 */ /* 0x006fca0000000070 */
[----:B------:R-:W-:Y:S01]  /*03c0*/  IMAD R3, R0, UR5, RZ ;  /* 0x0000000500037c24 */ /* 0x000fe2000f8e02ff */
[----:B------:R-:W-:Y:S01]  /*03d0*/  USHF.R.S32.HI UR5, URZ, 0x1f, UR4 ;  /* 0x0000001fff057899 */ /* 0x000fe20008011404 */
[----:B0-----:R-:W-:-:S03]  /*03e0*/  IMAD.SHL.U32 R5, R139, 0x10, RZ ;  /* 0x000000108b057824 */ /* 0x001fc600078e00ff */
[----:B------:R-:W-:Y:S01]  /*03f0*/  IADD3 R22, P0, P1, R3, UR4, R22 ;  /* 0x0000000403167c10 */ /* 0x000fe2000f91e016 */
[C---:B------:R-:W-:Y:S01]  /*0400*/  IMAD R7, R139.reuse, 0x18, RZ ;  /* 0x000000188b077824 */ /* 0x040fe200078e02ff */
[----:B------:R-:W-:Y:S01]  /*0410*/  SHF.R.S32.HI R2, RZ, 0x1f, R3 ;  /* 0x0000001fff027819 */ /* 0x000fe20000011403 */
[C---:B------:R-:W-:Y:S01]  /*0420*/  IMAD.SHL.U32 R3, R139.reuse, 0x8, RZ ;  /* 0x000000088b037824 */ /* 0x040fe200078e00ff */
[----:B------:R-:W0:Y:S01]  /*0430*/  LDCU UR4, c[0x0][0x3c8] ;  /* 0x00007900ff0477ac */ /* 0x000e220008000800 */
[C---:B------:R-:W-:Y:S01]  /*0440*/  IMAD.SHL.U32 R9, R139.reuse, 0x20, RZ ;  /* 0x000000208b097824 */ /* 0x040fe200078e00ff */
[----:B------:R-:W-:Y:S01]  /*0450*/  IADD3.X R23, PT, PT, R2, UR5, R23, P0, P1 ;  /* 0x0000000502177c10 */ /* 0x000fe200087e2417 */
[----:B------:R-:W-:Y:S01]  /*0460*/  IMAD R41, R139, 0x28, RZ ;  /* 0x000000288b297824 */ /* 0x000fe200078e02ff */
[-C--:B------:R-:W-:Y:S01]  /*0470*/  IADD3 R24, P2, PT, R3, R22.reuse, RZ ;  /* 0x0000001603187210 */ /* 0x080fe20007f5e0ff */
[----:B------:R-:W-:Y:S01]  /*0480*/  IMAD R107, R139, 0x30, RZ ;  /* 0x000000308b6b7824 */ /* 0x000fe200078e02ff */
[-C--:B------:R-:W-:Y:S01]  /*0490*/  IADD3 R18, P1, PT, R5, R22.reuse, RZ ;  /* 0x0000001605127210 */ /* 0x080fe20007f3e0ff */
[----:B------:R-:W-:Y:S01]  /*04a0*/  IMAD R123, R139, 0x38, RZ ;  /* 0x000000388b7b7824 */ /* 0x000fe200078e02ff */
[-C--:B------:R-:W-:Y:S01]  /*04b0*/  IADD3 R14, P0, PT, R7, R22.reuse, RZ ;  /* 0x00000016070e7210 */ /* 0x080fe20007f1e0ff */
[----:B------:R-:W-:Y:S01]  /*04c0*/  IMAD.SHL.U32 R13, R139, 0x2, RZ ;  /* 0x000000028b0d7824 */ /* 0x000fe200078e00ff */
[-C--:B------:R-:W-:Y:S01]  /*04d0*/  IADD3 R10, P3, PT, R9, R22.reuse, RZ ;  /* 0x00000016090a7210 */ /* 0x080fe20007f7e0ff */
[----:B------:R-:W-:Y:S01]  /*04e0*/  IMAD R17, R139, 0x3, RZ ;  /* 0x000000038b117824 */ /* 0x000fe200078e02ff */
[-C--:B------:R-:W-:Y:S01]  /*04f0*/  IADD3 R6, P6, PT, R41, R22.reuse, RZ ;  /* 0x0000001629067210 */ /* 0x080fe20007fde0ff */
[----:B------:R-:W-:Y:S01]  /*0500*/  IMAD.SHL.U32 R21, R139, 0x4, RZ ;  /* 0x000000048b157824 */ /* 0x000fe200078e00ff */
[-C--:B------:R-:W-:Y:S01]  /*0510*/  IADD3 R2, P5, PT, R107, R22.reuse, RZ ;  /* 0x000000166b027210 */ /* 0x080fe20007fbe0ff */
[----:B------:R-:W-:Y:S01]  /*0520*/  IMAD R27, R139, 0x5, RZ ;  /* 0x000000058b1b7824 */ /* 0x000fe200078e02ff */
[-C--:B------:R-:W-:Y:S01]  /*0530*/  LEA.HI.X.SX32 R25, R3, R23.reuse, 0x1, P2 ;  /* 0x0000001703197211 */ /* 0x080fe200010f0eff */
[----:B------:R-:W-:Y:S01]  /*0540*/  IMAD R29, R139, 0x6, RZ ;  /* 0x000000068b1d7824 */ /* 0x000fe200078e02ff */
[----:B------:R-:W-:Y:S01]  /*0550*/  LEA.HI.X.SX32 R19, R5, R23, 0x1, P1 ;  /* 0x0000001705137211 */ /* 0x000fe200008f0eff */
[----:B------:R-:W-:Y:S01]  /*0560*/  IMAD R31, R139, 0x7, RZ ;  /* 0x000000078b1f7824 */ /* 0x000fe200078e02ff */
[-C--:B------:R-:W-:Y:S01]  /*0570*/  IADD3 R4, P2, PT, R123, R22.reuse, RZ ;  /* 0x000000167b047210 */ /* 0x080fe20007f5e0ff */
[C---:B------:R-:W-:Y:S01]  /*0580*/  IMAD R33, R139.reuse, 0x9, RZ ;  /* 0x000000098b217824 */ /* 0x040fe200078e02ff */
[----:B------:R-:W-:Y:S01]  /*0590*/  IADD3 R8, P1, PT, R22, R139, RZ ;  /* 0x0000008b16087210 */ /* 0x000fe20007f3e0ff */
[----:B------:R-:W-:Y:S01]  /*05a0*/  IMAD R35, R139, 0xa, RZ ;  /* 0x0000000a8b237824 */ /* 0x000fe200078e02ff */
[-C--:B------:R-:W-:Y:S01]  /*05b0*/  LEA.HI.X.SX32 R15, R7, R23.reuse, 0x1, P0 ;  /* 0x00000017070f7211 */ /* 0x080fe200000f0eff */
[----:B------:R-:W-:Y:S01]  /*05c0*/  IMAD R37, R139, 0xb, RZ ;  /* 0x0000000b8b257824 */ /* 0x000fe200078e02ff */
[-C--:B------:R-:W-:Y:S01]  /*05d0*/  IADD3 R12, P0, PT, R13, R22.reuse, RZ ;  /* 0x000000160d0c7210 */ /* 0x080fe20007f1e0ff */
[----:B------:R-:W-:Y:S01]  /*05e0*/  IMAD R39, R139, 0xc, RZ ;  /* 0x0000000c8b277824 */ /* 0x000fe200078e02ff */
[-C--:B------:R-:W-:Y:S01]  /*05f0*/  LEA.HI.X.SX32 R11, R9, R23.reuse, 0x1, P3 ;  /* 0x00000017090b7211 */ /* 0x080fe200018f0eff */
[----:B------:R-:W-:Y:S01]  /*0600*/  IMAD R43, R139, 0xd, RZ ;  /* 0x0000000d8b2b7824 */ /* 0x000fe200078e02ff */
[-C--:B------:R-:W-:Y:S01]  /*0610*/  IADD3 R16, P3, PT, R17, R22.reuse, RZ ;  /* 0x0000001611107210 */ /* 0x080fe20007f7e0ff */
[----:B------:R-:W-:Y:S01]  /*0620*/  IMAD R45, R139, 0xe, RZ ;  /* 0x0000000e8b2d7824 */ /* 0x000fe200078e02ff */
[-C--:B------:R-:W-:Y:S01]  /*0630*/  LEA.HI.X.SX32 R7, R41, R23.reuse, 0x1, P6 ;  /* 0x0000001729077211 */ /* 0x080fe200030f0eff */
[----:B------:R-:W-:Y:S01]  /*0640*/  BAR.SYNC.DEFER_BLOCKING 0x0 ;  /* 0x0000000000007b1d */ /* 0x000fe20000010000 */
[-C--:B------:R-:W-:Y:S01]  /*0650*/  IADD3 R20, P6, PT, R21, R22.reuse, RZ ;  /* 0x0000001615147210 */ /* 0x080fe20007fde0ff */
[----:B------:R-:W-:Y:S01]  /*0660*/  IMAD R47, R139, 0xf, RZ ;  /* 0x0000000f8b2f7824 */ /* 0x000fe200078e02ff */
[-C--:B------:R-:W-:Y:S01]  /*0670*/  LEA.HI.X.SX32 R3, R107, R23.reuse, 0x1, P5 ;  /* 0x000000176b037211 */ /* 0x080fe200028f0eff */
[----:B------:R-:W-:Y:S01]  /*0680*/  IMAD R49, R139, 0x11, RZ ;  /* 0x000000118b317824 */ /* 0x000fe200078e02ff */
[-C--:B------:R-:W-:Y:S01]  /*0690*/  IADD3 R26, P5, PT, R27, R22.reuse, RZ ;  /* 0x000000161b1a7210 */ /* 0x080fe20007fbe0ff */
[----:B------:R-:W-:Y:S01]  /*06a0*/  IMAD R51, R139, 0x12, RZ ;  /* 0x000000128b337824 */ /* 0x000fe200078e02ff */
[-C--:B------:R-:W-:Y:S01]  /*06b0*/  LEA.HI.X.SX32 R5, R123, R23.reuse, 0x1, P2 ;  /* 0x000000177b057211 */ /* 0x080fe200010f0eff */
[C---:B------:R-:W-:Y:S01]  /*06c0*/  IMAD R53, R139.reuse, 0x13, RZ ;  /* 0x000000138b357824 */ /* 0x040fe200078e02ff */
[CC--:B------:R-:W-:Y:S01]  /*06d0*/  LEA.HI.X.SX32 R9, R139.reuse, R23.reuse, 0x1, P1 ;  /* 0x000000178b097211 */ /* 0x0c0fe200008f0eff */
[----:B------:R-:W-:Y:S01]  /*06e0*/  IMAD R55, R139, 0x14, RZ ;  /* 0x000000148b377824 */ /* 0x000fe200078e02ff */
[-C--:B------:R-:W-:Y:S01]  /*06f0*/  IADD3 R28, P2, PT, R29, R22.reuse, RZ ;  /* 0x000000161d1c7210 */ /* 0x080fe20007f5e0ff */
        /* <DEDUP_REMOVED lines=21> */
[-C--:B------:R-:W-:Y:S01]  /*0850*/  LEA.HI.X.SX32 R31, R31, R23.reuse, 0x1, P1 ;  /* 0x000000171f1f7211 */ /* 0x080fe200008f0eff */
[----:B------:R-:W-:Y:S01]  /*0860*/  IMAD R81, R139, 0x22, RZ ;  /* 0x000000228b517824 */ /* 0x000fe200078e02ff */
[-C--:B------:R-:W-:Y:S01]  /*0870*/  IADD3 R42, P2, PT, R43, R22.reuse, RZ ;  /* 0x000000162b2a7210 */ /* 0x080fe20007f5e0ff */
[----:B------:R-:W-:Y:S01]  /*0880*/  IMAD R83, R139, 0x23, RZ ;  /* 0x000000238b537824 */ /* 0x000fe200078e02ff */
[----:B------:R-:W-:Y:S01]  /*0890*/  IADD3 R44, P1, PT, R45, R22, RZ ;  /* 0x000000162d2c7210 */ /* 0x000fe20007f3e0ff */
[----:B---3--:R-:W-:Y:S01]  /*08a0*/  ULEA UR9, UR6, UR9, 0x18 ;  /* 0x0000000906097291 */ /* 0x008fe2000f8ec0ff */
[----:B------:R-:W-:-:S02]  /*08b0*/  LEA.HI.X.SX32 R33, R33, R23, 0x1, P0 ;  /* 0x0000001721217211 */ /* 0x000fc400000f0eff */
[-C--:B------:R-:W-:Y:S02]  /*08c0*/  IADD3 R46, P0, PT, R47, R22.reuse, RZ ;  /* 0x000000162f2e7210 */ /* 0x080fe40007f1e0ff */
[-C--:B------:R-:W-:Y:S02]  /*08d0*/  LEA.HI.X.SX32 R35, R35, R23.reuse, 0x1, P3 ;  /* 0x0000001723237211 */ /* 0x080fe400018f0eff */
[-C--:B------:R-:W-:Y:S02]  /*08e0*/  IADD3 R48, P3, PT, R49, R22.reuse, RZ ;  /* 0x0000001631307210 */ /* 0x080fe40007f7e0ff */
        /* <DEDUP_REMOVED lines=20> */
[----:B------:R-:W-:Y:S01]  /*0a30*/  LEA.HI.X.SX32 R49, R49, R23, 0x1, P3 ;  /* 0x0000001731317211 */ /* 0x000fe200018f0eff */
[----:B------:R-:W1:Y:S01]  /*0a40*/  LDS R68, [UR9] ;  /* 0x00000009ff447984 */ /* 0x000e620008000800 */
[----:B------:R-:W-:-:S02]  /*0a50*/  IADD3 R60, P3, PT, R61, R22, RZ ;  /* 0x000000163d3c7210 */ /* 0x000fc40007f7e0ff */
[-C--:B------:R-:W-:Y:S01]  /*0a60*/  LEA.HI.X.SX32 R51, R51, R23.reuse, 0x1, P6 ;  /* 0x0000001733337211 */ /* 0x080fe200030f0eff */
[----:B------:R-:W-:Y:S01]  /*0a70*/  IMAD R105, R139, 0x2f, RZ ;  /* 0x0000002f8b697824 */ /* 0x000fe200078e02ff */
[-C--:B------:R-:W-:Y:S01]  /*0a80*/  IADD3 R62, P6, PT, R63, R22.reuse, RZ ;  /* 0x000000163f3e7210 */ /* 0x080fe20007fde0ff */
[----:B------:R-:W-:Y:S01]  /*0a90*/  IMAD R109, R139, 0x31, RZ ;  /* 0x000000318b6d7824 */ /* 0x000fe200078e02ff */
[-C--:B------:R-:W-:Y:S01]  /*0aa0*/  LEA.HI.X.SX32 R53, R53, R23.reuse, 0x1, P5 ;  /* 0x0000001735357211 */ /* 0x080fe200028f0eff */
[----:B------:R-:W-:Y:S01]  /*0ab0*/  BAR.SYNC.DEFER_BLOCKING 0x0 ;  /* 0x0000000000007b1d */ /* 0x000fe20000010000 */
[----:B------:R-:W-:Y:S02]  /*0ac0*/  IADD3 R64, P5, PT, R65, R22, RZ ;  /* 0x0000001641407210 */ /* 0x000fe40007fbe0ff */
[-C--:B------:R-:W-:Y:S02]  /*0ad0*/  LEA.HI.X.SX32 R55, R55, R23.reuse, 0x1, P2 ;  /* 0x0000001737377211 */ /* 0x080fe400010f0eff */
[----:B------:R-:W-:-:S02]  /*0ae0*/  LEA.HI.X.SX32 R57, R57, R23, 0x1, P1 ;  /* 0x0000001739397211 */ /* 0x000fc400008f0eff */
[-C--:B------:R-:W-:Y:S02]  /*0af0*/  IADD3 R66, P2, PT, R67, R22.reuse, RZ ;  /* 0x0000001643427210 */ /* 0x080fe40007f5e0ff */
[-C--:B------:R-:W-:Y:S02]  /*0b00*/  IADD3 R70, P1, PT, R71, R22.reuse, RZ ;  /* 0x0000001647467210 */ /* 0x080fe40007f3e0ff */
[-C--:B------:R-:W-:Y:S02]  /*0b10*/  LEA.HI.X.SX32 R59, R59, R23.reuse, 0x1, P0 ;  /* 0x000000173b3b7211 */ /* 0x080fe400000f0eff */
[-C--:B------:R-:W-:Y:S02]  /*0b20*/  IADD3 R72, P0, PT, R73, R22.reuse, RZ ;  /* 0x0000001649487210 */ /* 0x080fe40007f1e0ff */
[----:B------:R-:W-:Y:S02]  /*0b30*/  LEA.HI.X.SX32 R61, R61, R23, 0x1, P3 ;  /* 0x000000173d3d7211 */ /* 0x000fe400018f0eff */
[----:B------:R-:W-:-:S02]  /*0b40*/  IADD3 R74, P3, PT, R75, R22, RZ ;  /* 0x000000164b4a7210 */ /* 0x000fc40007f7e0ff */
        /* <DEDUP_REMOVED lines=27> */
[----:B----4-:R-:W5:Y:S01]  /*0d00*/  LDG.E.U8 R62, desc[UR32][R62.64] ;  /* 0x000000203e3e7981 */ /* 0x010f62000c1e1100 */
[----:B------:R-:W-:-:S02]  /*0d10*/  IADD3 R90, P5, PT, R91, R22, RZ ;  /* 0x000000165b5a7210 */ /* 0x000fc40007fbe0ff */
[-C--:B------:R-:W-:Y:S01]  /*0d20*/  LEA.HI.X.SX32 R81, R81, R23.reuse, 0x1, P2 ;  /* 0x0000001751517211 */ /* 0x080fe200010f0eff */
[----:B------:R-:W5:Y:S01]  /*0d30*/  LDG.E.U8 R64, desc[UR32][R64.64] ;  /* 0x0000002040407981 */ /* 0x000f62000c1e1100 */
[-C--:B------:R-:W-:Y:S02]  /*0d40*/  LEA.HI.X.SX32 R83, R83, R23.reuse, 0x1, P1 ;  /* 0x0000001753537211 */ /* 0x080fe400008f0eff */
[-C--:B------:R-:W-:Y:S01]  /*0d50*/  IADD3 R92, P2, PT, R93, R22.reuse, RZ ;  /* 0x000000165d5c7210 */ /* 0x080fe20007f5e0ff */
[----:B------:R-:W5:Y:S01]  /*0d60*/  LDG.E.U8 R66, desc[UR32][R66.64] ;  /* 0x0000002042427981 */ /* 0x000f62000c1e1100 */
[-C--:B------:R-:W-:Y:S02]  /*0d70*/  IADD3 R94, P1, PT, R95, R22.reuse, RZ ;  /* 0x000000165f5e7210 */ /* 0x080fe40007f3e0ff */
[----:B------:R-:W-:Y:S01]  /*0d80*/  LEA.HI.X.SX32 R85, R85, R23, 0x1, P0 ;  /* 0x0000001755557211 */ /* 0x000fe200000f0eff */
[----:B------:R-:W5:Y:S01]  /*0d90*/  LDG.E.U8 R56, desc[UR32][R56.64] ;  /* 0x0000002038387981 */ /* 0x000f62000c1e1100 */
[----:B------:R-:W-:-:S02]  /*0da0*/  IADD3 R96, P0, PT, R97, R22, RZ ;  /* 0x0000001661607210 */ /* 0x000fc40007f1e0ff */
[-C--:B------:R-:W-:Y:S01]  /*0db0*/  LEA.HI.X.SX32 R87, R87, R23.reuse, 0x1, P3 ;  /* 0x0000001757577211 */ /* 0x080fe200018f0eff */
[----:B------:R-:W5:Y:S01]  /*0dc0*/  LDG.E.U8 R14, desc[UR32][R14.64] ;  /* 0x000000200e0e7981 */ /* 0x000f62000c1e1100 */
[-C--:B------:R-:W-:Y:S02]  /*0dd0*/  IADD3 R98, P3, PT, R99, R22.reuse, RZ ;  /* 0x0000001663627210 */ /* 0x080fe40007f7e0ff */
[-C--:B------:R-:W-:Y:S01]  /*0de0*/  LEA.HI.X.SX32 R89, R89, R23.reuse, 0x1, P6 ;  /* 0x0000001759597211 */ /* 0x080fe200030f0eff */
[----:B------:R-:W5:Y:S01]  /*0df0*/  LDG.E.U8 R10, desc[UR32][R10.64] ;  /* 0x000000200a0a7981 */ /* 0x000f62000c1e1100 */
[-C--:B------:R-:W-:Y:S02]  /*0e00*/  IADD3 R100, P6, PT, R101, R22.reuse, RZ ;  /* 0x0000001665647210 */ /* 0x080fe40007fde0ff */
[-C--:B------:R-:W-:Y:S01]  /*0e10*/  LEA.HI.X.SX32 R91, R91, R23.reuse, 0x1, P5 ;  /* 0x000000175b5b7211 */ /* 0x080fe200028f0eff */
[----:B------:R-:W-:Y:S01]  /*0e20*/  IMAD R137, R139, 0x3f, RZ ;  /* 0x0000003f8b897824 */ /* 0x000fe200078e02ff */
[----:B------:R-:W-:Y:S01]  /*0e30*/  IADD3 R102, P5, PT, R103, R22, RZ ;  /* 0x0000001667667210 */ /* 0x000fe20007fbe0ff */
[----:B------:R2:W5:Y:S01]  /*0e40*/  LDG.E.U8 R15, desc[UR32][R74.64] ;  /* 0x000000204a0f7981 */ /* 0x000562000c1e1100 */
[----:B------:R-:W-:-:S02]  /*0e50*/  LEA.HI.X.SX32 R93, R93, R23, 0x1, P2 ;  /* 0x000000175d5d7211 */ /* 0x000fc400010f0eff */
[-C--:B------:R-:W-:Y:S01]  /*0e60*/  LEA.HI.X.SX32 R95, R95, R23.reuse, 0x1, P1 ;  /* 0x000000175f5f7211 */ /* 0x080fe200008f0eff */
[----:B------:R-:W5:Y:S01]  /*0e70*/  LDG.E.U8 R11, desc[UR32][R70.64] ;  /* 0x00000020460b7981 */ /* 0x000f62000c1e1100 */
[-C--:B------:R-:W-:Y:S02]  /*0e80*/  IADD3 R104, P2, PT, R105, R22.reuse, RZ ;  /* 0x0000001669687210 */ /* 0x080fe40007f5e0ff */
[-C--:B------:R-:W-:Y:S01]  /*0e90*/  IADD3 R106, P1, PT, R109, R22.reuse, RZ ;  /* 0x000000166d6a7210 */ /* 0x080fe20007f3e0ff */
[----:B------:R-:W5:Y:S01]  /*0ea0*/  LDG.E.U8 R39, desc[UR32][R8.64] ;  /* 0x0000002008277981 */ /* 0x000f62000c1e1100 */
[-C--:B------:R-:W-:Y:S01]  /*0eb0*/  LEA.HI.X.SX32 R97, R97, R23.reuse, 0x1, P0 ;  /* 0x0000001761617211 */ /* 0x080fe200000f0eff */
[----:B--2---:R-:W2:Y:S01]  /*0ec0*/  LDC.64 R74, c[0x0][0x388] ;  /* 0x0000e200ff4a7b82 */ /* 0x004ea20000000a00 */
[----:B------:R-:W-:Y:S01]  /*0ed0*/  IADD3 R108, P0, PT, R111, R22, RZ ;  /* 0x000000166f6c7210 */ /* 0x000fe20007f1e0ff */
[----:B------:R-:W5:Y:S01]  /*0ee0*/  LDG.E.U8 R38, desc[UR32][R22.64] ;  /* 0x0000002016267981 */ /* 0x000f62000c1e1100 */
[----:B------:R-:W-:-:S02]  /*0ef0*/  LEA.HI.X.SX32 R99, R99, R23, 0x1, P3 ;  /* 0x0000001763637211 */ /* 0x000fc400018f0eff */
[-C--:B------:R-:W-:Y:S01]  /*0f00*/  IADD3 R110, P3, PT, R113, R22.reuse, RZ ;  /* 0x00000016716e7210 */ /* 0x080fe20007f7e0ff */
[----:B------:R-:W5:Y:S01]  /*0f10*/  LDG.E.U8 R2, desc[UR32][R2.64] ;  /* 0x0000002002027981 */ /* 0x000f62000c1e1100 */
[-C--:B------:R-:W-:Y:S02]  /*0f20*/  LEA.HI.X.SX32 R101, R101, R23.reuse, 0x1, P6 ;  /* 0x0000001765657211 */ /* 0x080fe400030f0eff */
[-C--:B------:R-:W-:Y:S01]  /*0f30*/  IADD3 R114, P6, PT, R115, R22.reuse, RZ ;  /* 0x0000001673727210 */ /* 0x080fe20007fde0ff */
[----:B------:R-:W5:Y:S01]  /*0f40*/  LDG.E.U8 R18, desc[UR32][R18.64] ;  /* 0x0000002012127981 */ /* 0x000f62000c1e1100 */
[-C--:B------:R-:W-:Y:S02]  /*0f50*/  LEA.HI.X.SX32 R103, R103, R23.reuse, 0x1, P5 ;  /* 0x0000001767677211 */ /* 0x080fe400028f0eff */
[----:B------:R-:W-:Y:S01]  /*0f60*/  IADD3 R116, P5, PT, R117, R22, RZ ;  /* 0x0000001675747210 */ /* 0x000fe20007fbe0ff */
[----:B------:R-:W5:Y:S01]  /*0f70*/  LDG.E.U8 R58, desc[UR32][R58.64] ;  /* 0x000000203a3a7981 */ /* 0x000f62000c1e1100 */
[----:B------:R-:W-:-:S02]  /*0f80*/  LEA.HI.X.SX32 R105, R105, R23, 0x1, P2 ;  /* 0x0000001769697211 */ /* 0x000fc400010f0eff */
[-C--:B------:R-:W-:Y:S01]  /*0f90*/  LEA.HI.X.SX32 R107, R109, R23.reuse, 0x1, P1 ;  /* 0x000000176d6b7211 */ /* 0x080fe200008f0eff */
[----:B------:R-:W5:Y:S01]  /*0fa0*/  LDG.E.U8 R60, desc[UR32][R60.64] ;  /* 0x000000203c3c7981 */ /* 0x000f62000c1e1100 */
[-C--:B------:R-:W-:Y:S02]  /*0fb0*/  IADD3 R118, P2, PT, R119, R22.reuse, RZ ;  /* 0x0000001677767210 */ /* 0x080fe40007f5e0ff */
[-C--:B------:R-:W-:Y:S01]  /*0fc0*/  LEA.HI.X.SX32 R109, R111, R23.reuse, 0x1, P0 ;  /* 0x000000176f6d7211 */ /* 0x080fe200000f0eff */
[----:B------:R-:W5:Y:S01]  /*0fd0*/  LDG.E.U8 R19, desc[UR32][R76.64] ;  /* 0x000000204c137981 */ /* 0x000f62000c1e1100 */
[-C--:B------:R-:W-:Y:S02]  /*0fe0*/  IADD3 R120, P1, PT, R121, R22.reuse, RZ ;  /* 0x0000001679787210 */ /* 0x080fe40007f3e0ff */
[----:B------:R-:W-:Y:S01]  /*0ff0*/  IADD3 R122, P0, PT, R125, R22, RZ ;  /* 0x000000167d7a7210 */ /* 0x000fe20007f1e0ff */
[----:B------:R-:W5:Y:S01]  /*1000*/  LDG.E.U8 R13, desc[UR32][R12.64] ;  /* 0x000000200c0d7981 */ /* 0x000f62000c1e1100 */
[----:B------:R-:W-:-:S02]  /*1010*/  LEA.HI.X.SX32 R111, R113, R23, 0x1, P3 ;  /* 0x00000017716f7211 */ /* 0x000fc400018f0eff */
[-C--:B------:R-:W-:Y:S01]  /*1020*/  IADD3 R124, P3, PT, R127, R22.reuse, RZ ;  /* 0x000000167f7c7210 */ /* 0x080fe20007f7e0ff */
[----:B------:R-:W5:Y:S01]  /*1030*/  LDG.E.U8 R113, desc[UR32][R4.64] ;  /* 0x0000002004717981 */ /* 0x000f62000c1e1100 */
[-C--:B------:R-:W-:Y:S02]  /*1040*/  LEA.HI.X.SX32 R115, R115, R23.reuse, 0x1, P6 ;  /* 0x0000001773737211 */ /* 0x080fe400030f0eff */
[-C--:B------:R-:W-:Y:S01]  /*1050*/  IADD3 R126, P6, PT, R129, R22.reuse, RZ ;  /* 0x00000016817e7210 */ /* 0x080fe20007fde0ff */
[----:B------:R3:W5:Y:S01]  /*1060*/  LDG.E.U8 R57, desc[UR32][R110.64] ;  /* 0x000000206e397981 */ /* 0x000762000c1e1100 */
[-C--:B------:R-:W-:Y:S02]  /*1070*/  LEA.HI.X.SX32 R117, R117, R23.reuse, 0x1, P5 ;  /* 0x0000001775757211 */ /* 0x080fe400028f0eff */
[----:B------:R-:W-:Y:S01]  /*1080*/  IADD3 R128, P5, PT, R131, R22, RZ ;  /* 0x0000001683807210 */ /* 0x000fe20007fbe0ff */
[----:B------:R-:W5:Y:S01]  /*1090*/  LDG.E.U8 R114, desc[UR32][R114.64] ;  /* 0x0000002072727981 */ /* 0x000f62000c1e1100 */
[----:B------:R-:W-:-:S02]  /*10a0*/  LEA.HI.X.SX32 R119, R119, R23, 0x1, P2 ;  /* 0x0000001777777211 */ /* 0x000fc400010f0eff */
[-C--:B------:R-:W-:Y:S01]  /*10b0*/  IADD3 R130, P2, PT, R133, R22.reuse, RZ ;  /* 0x0000001685827210 */ /* 0x080fe20007f5e0ff */
[----:B------:R-:W5:Y:S01]  /*10c0*/  LDG.E.U8 R116, desc[UR32][R116.64] ;  /* 0x0000002074747981 */ /* 0x000f62000c1e1100 */
[-C--:B------:R-:W-:Y:S01]  /*10d0*/  LEA.HI.X.SX32 R121, R121, R23.reuse, 0x1, P1 ;  /* 0x0000001779797211 */ /* 0x080fe200008f0eff */
[----:B---3--:R-:W3:Y:S01]  /*10e0*/  LDC.64 R110, c[0x0][0x3c0] ;  /* 0x0000f000ff6e7b82 */ /* 0x008ee20000000a00 */
[-C--:B------:R-:W-:Y:S01]  /*10f0*/  LEA.HI.X.SX32 R123, R125, R23.reuse, 0x1, P0 ;  /* 0x000000177d7b7211 */ /* 0x080fe200000f0eff */
[----:B------:R-:W5:Y:S01]  /*1100*/  LDG.E.U8 R118, desc[UR32][R118.64] ;  /* 0x0000002076767981 */ /* 0x000f62000c1e1100 */
[----:B------:R-:W-:Y:S02]  /*1110*/  IADD3 R132, P1, PT, R135, R22, RZ ;  /* 0x0000001687847210 */ /* 0x000fe40007f3e0ff */
[-C--:B------:R-:W-:Y:S01]  /*1120*/  LEA.HI.X.SX32 R125, R127, R23.reuse, 0x1, P3 ;  /* 0x000000177f7d7211 */ /* 0x080fe200018f0eff */
[----:B------:R-:W5:Y:S01]  /*1130*/  LDG.E.U8 R120, desc[UR32][R120.64] ;  /* 0x0000002078787981 */ /* 0x000f62000c1e1100 */
[----:B------:R-:W-:-:S02]  /*1140*/  LEA.HI.X.SX32 R127, R129, R23, 0x1, P6 ;  /* 0x00000017817f7211 */ /* 0x000fc400030f0eff */
[-C--:B------:R-:W-:Y:S01]  /*1150*/  LEA.HI.X.SX32 R129, R131, R23.reuse, 0x1, P5 ;  /* 0x0000001783817211 */ /* 0x080fe200028f0eff */
[----:B------:R-:W5:Y:S01]  /*1160*/  LDG.E.U8 R122, desc[UR32][R122.64] ;  /* 0x000000207a7a7981 */ /* 0x000f62000c1e1100 */
[-C--:B------:R-:W-:Y:S02]  /*1170*/  LEA.HI.X.SX32 R131, R133, R23.reuse, 0x1, P2 ;  /* 0x0000001785837211 */ /* 0x080fe400010f0eff */
[----:B------:R-:W-:Y:S01]  /*1180*/  LEA.HI.X.SX32 R133, R135, R23, 0x1, P1 ;  /* 0x0000001787857211 */ /* 0x000fe200008f0eff */
[----:B------:R-:W5:Y:S01]  /*1190*/  LDG.E.U8 R124, desc[UR32][R124.64] ;  /* 0x000000207c7c7981 */ /* 0x000f62000c1e1100 */
[C---:B------:R-:W-:Y:S02]  /*11a0*/  LOP3.LUT R71, R69.reuse, 0x3f, RZ, 0xc0, !PT ;  /* 0x0000003f45477812 */ /* 0x040fe400078ec0ff */
[----:B------:R-:W-:Y:S01]  /*11b0*/  SHF.R.U32.HI R70, RZ, 0x6, R69 ;  /* 0x00000006ff467819 */ /* 0x000fe20000011645 */
[----:B------:R-:W5:Y:S01]  /*11c0*/  LDG.E.U8 R126, desc[UR32][R126.64] ;  /* 0x000000207e7e7981 */ /* 0x000f62000c1e1100 */
[----:B------:R-:W-:-:S02]  /*11d0*/  LOP3.LUT R5, R69, 0x7f, RZ, 0xc0, !PT ;  /* 0x0000007f45057812 */ /* 0x000fc400078ec0ff */
[----:B------:R-:W-:Y:S01]  /*11e0*/  LOP3.LUT R8, R69, 0x80, RZ, 0xc0, !PT ;  /* 0x0000008045087812 */ /* 0x000fe200078ec0ff */
[----:B------:R-:W5:Y:S01]  /*11f0*/  LDG.E.U8 R128, desc[UR32][R128.64] ;  /* 0x0000002080807981 */ /* 0x000f62000c1e1100 */
[----:B------:R-:W-:-:S03]  /*1200*/  IADD3 R22, P0, PT, R137, R22, RZ ;  /* 0x0000001689167210 */ /* 0x000fc60007f1e0ff */
[----:B------:R-:W5:Y:S04]  /*1210*/  LDG.E.U8 R130, desc[UR32][R130.64] ;  /* 0x0000002082827981 */ /* 0x000f68000c1e1100 */
[----:B------:R-:W5:Y:S01]  /*1220*/  LDG.E.U8 R132, desc[UR32][R132.64] ;  /* 0x0000002084847981 */ /* 0x000f62000c1e1100 */
[----:B0-----:R-:W-:Y:S01]  /*1230*/  IMAD R4, R71, UR4, RZ ;  /* 0x0000000447047c24 */ /* 0x001fe2000f8e02ff */
[----:B------:R-:W-:Y:S01]  /*1240*/  SGXT.U32 R70, R70, 0x2 ;  /* 0x000000024646781a */ /* 0x000fe20000000000 */
[----:B---3--:R-:W-:Y:S01]  /*1250*/  IMAD R3, R110, UR8, RZ ;  /* 0x000000086e037c24 */ /* 0x008fe2000f8e02ff */
[----:B------:R-:W-:Y:S01]  /*1260*/  LEA.HI.X.SX32 R23, R137, R23, 0x1, P0 ;  /* 0x0000001789177211 */ /* 0x000fe200000f0eff */
[----:B------:R-:W-:Y:S01]  /*1270*/  IMAD R59, R8, 0x40, R5 ;  /* 0x00000040083b7824 */ /* 0x000fe200078e0205 */
[----:B------:R-:W-:Y:S01]  /*1280*/  SHF.R.S32.HI R5, RZ, 0x1f, R4 ;  /* 0x0000001fff057819 */ /* 0x000fe20000011404 */
[----:B------:R0:W5:Y:S01]  /*1290*/  LDG.E.U8 R17, desc[UR32][R16.64] ;  /* 0x0000002010117981 */ /* 0x000162000c1e1100 */
[--C-:B--2---:R-:W-:Y:S01]  /*12a0*/  IADD3 R77, P0, P1, R4, R74, R3.reuse ;  /* 0x0000004a044d7210 */ /* 0x104fe2000791e003 */
[----:B------:R-:W-:Y:S01]  /*12b0*/  IMAD R4, R70, R111, RZ ;  /* 0x0000006f46047224 */ /* 0x000fe200078e02ff */
[----:B------:R-:W-:Y:S01]  /*12c0*/  SHF.R.S32.HI R8, RZ, 0x1f, R3 ;  /* 0x0000001fff087819 */ /* 0x000fe20000011403 */
[----:B------:R-:W5:Y:S03]  /*12d0*/  LDG.E.U8 R54, desc[UR32][R54.64] ;  /* 0x0000002036367981 */ /* 0x000f66000c1e1100 */
[----:B------:R-:W-:Y:S01]  /*12e0*/  IADD3.X R61, PT, PT, R5, R75, R8, P0, P1 ;  /* 0x0000004b053d7210 */ /* 0x000fe200007e2408 */
[C---:B------:R-:W-:Y:S01]  /*12f0*/  IMAD R8, R111.reuse, 0x4, R4 ;  /* 0x000000046f087824 */ /* 0x040fe200078e0204 */
[----:B------:R2:W5:Y:S03]  /*1300*/  LDG.E.U8 R21, desc[UR32][R20.64] ;  /* 0x0000002014157981 */ /* 0x000566000c1e1100 */
[----:B------:R-:W-:Y:S01]  /*1310*/  IMAD R12, R111, 0x4, R8 ;  /* 0x000000046f0c7824 */ /* 0x000fe200078e0208 */
[----:B------:R-:W-:Y:S01]  /*1320*/  LEA.HI R110, R69, 0xc, RZ, 0x1a ;  /* 0x0000000c456e7811 */ /* 0x000fe200078fd0ff */
[----:B------:R3:W5:Y:S02]  /*1330*/  LDG.E.U8 R55, desc[UR32][R104.64] ;  /* 0x0000002068377981 */ /* 0x000764000c1e1100 */
[----:B0-----:R-:W-:-:S02]  /*1340*/  IMAD R16, R111, 0x8, R12 ;  /* 0x000000086f107824 */ /* 0x001fc400078e020c */
[----:B------:R-:W5:Y:S02]  /*1350*/  LDG.E.U8 R52, desc[UR32][R52.64] ;  /* 0x0000002034347981 */ /* 0x000f64000c1e1100 */
[----:B--2---:R-:W-:Y:S02]  /*1360*/  IMAD R20, R111, 0x4, R16 ;  /* 0x000000046f147824 */ /* 0x004fe400078e0210 */
[----:B------:R0:W5:Y:S01]  /*1370*/  LDG.E.U8 R109, desc[UR32][R108.64] ;  /* 0x000000206c6d7981 */ /* 0x000162000c1e1100 */
[----:B---3--:R-:W-:-:S03]  /*1380*/  IADD3 R104, P0, PT, R4, R77, RZ ;  /* 0x0000004d04687210 */ /* 0x008fc60007f1e0ff */
[----:B------:R2:W5:Y:S01]  /*1390*/  LDG.E.U8 R23, desc[UR32][R22.64] ;  /* 0x0000002016177981 */ /* 0x000562000c1e1100 */
[----:B------:R-:W-:Y:S01]  /*13a0*/  LEA.HI.X.SX32 R105, R4, R61, 0x1, P0 ;  /* 0x0000003d04697211 */ /* 0x000fe200000f0eff */
[----:B------:R-:W-:Y:S02]  /*13b0*/  IMAD R4, R111, 0x4, R20 ;  /* 0x000000046f047824 */ /* 0x000fe400078e0214 */
[----:B------:R3:W5:Y:S01]  /*13c0*/  LDG.E.U8 R53, desc[UR32][R102.64] ;  /* 0x0000002066357981 */ /* 0x000762000c1e1100 */
[----:B------:R-:W-:Y:S01]  /*13d0*/  IMAD R3, R110, R111, RZ ;  /* 0x0000006f6e037224 */ /* 0x000fe200078e02ff */
[----:B0-----:R-:W-:Y:S02]  /*13e0*/  LEA.HI R108, R69, 0x1c, RZ, 0x1a ;  /* 0x0000001c456c7811 */ /* 0x001fe400078fd0ff */
[----:B------:R-:W5:Y:S01]  /*13f0*/  LDG.E.U8 R48, desc[UR32][R48.64] ;  /* 0x0000002030307981 */ /* 0x000f62000c1e1100 */
[----:B--2---:R-:W-:-:S03]  /*1400*/  IMAD R22, R111, 0x8, R4 ;  /* 0x000000086f167824 */ /* 0x004fc600078e0204 */
[----:B------:R-:W5:Y:S01]  /*1410*/  LDG.E.U8 R50, desc[UR32][R50.64] ;  /* 0x0000002032327981 */ /* 0x000f62000c1e1100 */
[----:B---3--:R-:W-:Y:S01]  /*1420*/  IADD3 R102, P0, PT, R8, R77, RZ ;  /* 0x0000004d08667210 */ /* 0x008fe20007f1e0ff */
[----:B------:R-:W-:Y:S02]  /*1430*/  IMAD R5, R108, R111, RZ ;  /* 0x0000006f6c057224 */ /* 0x000fe400078e02ff */
[----:B------:R0:W5:Y:S01]  /*1440*/  LDG.E.U8 R27, desc[UR32][R26.64] ;  /* 0x000000201a1b7981 */ /* 0x000162000c1e1100 */
[----:B------:R-:W-:Y:S01]  /*1450*/  LEA.HI.X.SX32 R103, R8, R61, 0x1, P0 ;  /* 0x0000003d08677211 */ /* 0x000fe200000f0eff */
[C---:B------:R-:W-:Y:S02]  /*1460*/  IMAD R8, R111.reuse, 0x4, R22 ;  /* 0x000000046f087824 */ /* 0x040fe400078e0216 */
[----:B------:R2:W5:Y:S04]  /*1470*/  LDG.E.U8 R49, desc[UR32][R98.64] ;  /* 0x0000002062317981 */ /* 0x000568000c1e1100 */
[----:B------:R3:W5:Y:S01]  /*1480*/  LDG.E.U8 R51, desc[UR32][R100.64] ;  /* 0x0000002064337981 */ /* 0x000762000c1e1100 */
[----:B0-----:R-:W-:-:S03]  /*1490*/  IMAD R26, R111, 0x4, R8 ;  /* 0x000000046f1a7824 */ /* 0x001fc600078e0208 */
[----:B------:R-:W5:Y:S01]  /*14a0*/  LDG.E.U8 R40, desc[UR32][R40.64] ;  /* 0x0000002028287981 */ /* 0x000f62000c1e1100 */
[----:B--2---:R-:W-:-:S03]  /*14b0*/  IADD3 R98, P1, PT, R3, R77, RZ ;  /* 0x0000004d03627210 */ /* 0x004fc60007f3e0ff */
[----:B------:R0:W5:Y:S01]  /*14c0*/  LDG.E.U8 R6, desc[UR32][R6.64] ;  /* 0x0000002006067981 */ /* 0x000162000c1e1100 */
[----:B---3--:R-:W-:-:S03]  /*14d0*/  IADD3 R100, P0, PT, R12, R77, RZ ;  /* 0x0000004d0c647210 */ /* 0x008fc60007f1e0ff */
[----:B------:R-:W5:Y:S01]  /*14e0*/  LDG.E.U8 R46, desc[UR32][R46.64] ;  /* 0x000000202e2e7981 */ /* 0x000f62000c1e1100 */
[----:B------:R-:W-:-:S03]  /*14f0*/  LEA.HI.X.SX32 R99, R3, R61, 0x1, P1 ;  /* 0x0000003d03637211 */ /* 0x000fc600008f0eff */
[----:B------:R2:W5:Y:S01]  /*1500*/  LDG.E.U8 R41, desc[UR32][R90.64] ;  /* 0x000000205a297981 */ /* 0x000562000c1e1100 */
[----:B------:R-:W-:Y:S02]  /*1510*/  LEA.HI.X.SX32 R101, R12, R61, 0x1, P0 ;  /* 0x0000003d0c657211 */ /* 0x000fe400000f0eff */
[----:B0-----:R-:W-:Y:S01]  /*1520*/  SHF.R.U32.HI R7, RZ, 0x5, R69 ;  /* 0x00000005ff077819 */ /* 0x001fe20000011645 */
[----:B------:R0:W5:Y:S01]  /*1530*/  LDG.E.U8 R107, desc[UR32][R106.64] ;  /* 0x000000206a6b7981 */ /* 0x000162000c1e1100 */
[----:B------:R-:W-:-:S03]  /*1540*/  IMAD R12, R111, 0x8, R26 ;  /* 0x000000086f0c7824 */ /* 0x000fc600078e021a */
[----:B------:R3:W5:Y:S01]  /*1550*/  LDG.E.U8 R47, desc[UR32][R96.64] ;  /* 0x00000020602f7981 */ /* 0x000762000c1e1100 */
[----:B--2---:R-:W-:-:S03]  /*1560*/  IADD3 R90, P2, PT, R5, R77, RZ ;  /* 0x0000004d055a7210 */ /* 0x004fc60007f5e0ff */
[----:B------:R-:W5:Y:S01]  /*1570*/  LDG.E.U8 R44, desc[UR32][R44.64] ;  /* 0x000000202c2c7981 */ /* 0x000f62000c1e1100 */
[----:B0-----:R-:W-:-:S03]  /*1580*/  LEA.HI R106, R69, 0x2c, RZ, 0x1a ;  /* 0x0000002c456a7811 */ /* 0x001fc600078fd0ff */
[----:B------:R0:W5:Y:S01]  /*1590*/  LDG.E.U8 R73, desc[UR32][R72.64] ;  /* 0x0000002048497981 */ /* 0x000162000c1e1100 */
[----:B---3--:R-:W-:Y:S02]  /*15a0*/  IADD3 R96, P1, PT, R16, R77, RZ ;  /* 0x0000004d10607210 */ /* 0x008fe40007f3e0ff */
[----:B------:R-:W-:Y:S01]  /*15b0*/  R2UR UR31, R7 ;  /* 0x00000000071f72ca */ /* 0x000fe200000e0000 */
[----:B------:R-:W-:Y:S01]  /*15c0*/  IMAD R7, R106, R111, RZ ;  /* 0x0000006f6a077224 */ /* 0x000fe200078e02ff */
[----:B------:R2:W5:Y:S01]  /*15d0*/  LDG.E.U8 R45, desc[UR32][R94.64] ;  /* 0x000000205e2d7981 */ /* 0x000562000c1e1100 */
[-C--:B------:R-:W-:Y:S02]  /*15e0*/  LEA.HI.X.SX32 R91, R5, R61.reuse, 0x1, P2 ;  /* 0x0000003d055b7211 */ /* 0x080fe400010f0eff */
[----:B------:R-:W-:Y:S01]  /*15f0*/  LEA.HI.X.SX32 R97, R16, R61, 0x1, P1 ;  /* 0x0000003d10617211 */ /* 0x000fe200008f0eff */
[----:B------:R-:W-:Y:S01]  /*1600*/  IMAD R16, R111, 0x4, R12 ;  /* 0x000000046f107824 */ /* 0x000fe200078e020c */
[----:B0-----:R-:W-:Y:S01]  /*1610*/  LEA.HI R72, R69, 0x3c, RZ, 0x1a ;  /* 0x0000003c45487811 */ /* 0x001fe200078fd0ff */
[----:B------:R-:W5:Y:S01]  /*1620*/  LDG.E.U8 R30, desc[UR32][R30.64] ;  /* 0x000000201e1e7981 */ /* 0x000f62000c1e1100 */
[----:B--2---:R-:W-:-:S03]  /*1630*/  IADD3 R94, P2, PT, R20, R77, RZ ;  /* 0x0000004d145e7210 */ /* 0x004fc60007f5e0ff */
[----:B------:R-:W5:Y:S01]  /*1640*/  LDG.E.U8 R34, desc[UR32][R34.64] ;  /* 0x0000002022227981 */ /* 0x000f62000c1e1100 */
[----:B------:R-:W-:Y:S01]  /*1650*/  IMAD R9, R72, R111, RZ ;  /* 0x0000006f48097224 */ /* 0x000fe200078e02ff */
[----:B------:R-:W-:Y:S02]  /*1660*/  LEA.HI.X.SX32 R95, R20, R61, 0x1, P2 ;  /* 0x0000003d145f7211 */ /* 0x000fe400010f0eff */
[----:B------:R-:W5:Y:S01]  /*1670*/  LDG.E.U8 R36, desc[UR32][R36.64] ;  /* 0x0000002024247981 */ /* 0x000f62000c1e1100 */
[----:B------:R-:W-:-:S03]  /*1680*/  IMAD R3, R111, 0x4, R16 ;  /* 0x000000046f037824 */ /* 0x000fc600078e0210 */
[----:B------:R-:W5:Y:S04]  /*1690*/  LDG.E.U8 R42, desc[UR32][R42.64] ;  /* 0x000000202a2a7981 */ /* 0x000f68000c1e1100 */
[----:B------:R0:W5:Y:S04]  /*16a0*/  LDG.E.U8 R31, desc[UR32][R82.64] ;  /* 0x00000020521f7981 */ /* 0x000168000c1e1100 */
[----:B------:R2:W5:Y:S04]  /*16b0*/  LDG.E.U8 R35, desc[UR32][R86.64] ;  /* 0x0000002056237981 */ /* 0x000568000c1e1100 */
[----:B------:R3:W5:Y:S01]  /*16c0*/  LDG.E.U8 R37, desc[UR32][R88.64] ;  /* 0x0000002058257981 */ /* 0x000762000c1e1100 */
[----:B0-----:R-:W-:-:S03]  /*16d0*/  IADD3 R82, P3, PT, R7, R77, RZ ;  /* 0x0000004d07527210 */ /* 0x001fc60007f7e0ff */
[----:B------:R0:W5:Y:S01]  /*16e0*/  LDG.E.U8 R43, desc[UR32][R92.64] ;  /* 0x000000205c2b7981 */ /* 0x000162000c1e1100 */
[----:B--2---:R-:W-:-:S03]  /*16f0*/  IADD3 R86, P2, PT, R8, R77, RZ ;  /* 0x0000004d08567210 */ /* 0x004fc60007f5e0ff */
[----:B------:R-:W5:Y:S01]  /*1700*/  LDG.E.U8 R24, desc[UR32][R24.64] ;  /* 0x0000002018187981 */ /* 0x000f62000c1e1100 */
[----:B---3--:R-:W-:-:S03]  /*1710*/  IADD3 R88, P1, PT, R22, R77, RZ ;  /* 0x0000004d16587210 */ /* 0x008fc60007f3e0ff */
[----:B------:R-:W5:Y:S01]  /*1720*/  LDG.E.U8 R28, desc[UR32][R28.64] ;  /* 0x000000201c1c7981 */ /* 0x000f62000c1e1100 */
[----:B0-----:R-:W-:-:S03]  /*1730*/  IADD3 R92, P0, PT, R4, R77, RZ ;  /* 0x0000004d045c7210 */ /* 0x001fc60007f1e0ff */
[----:B------:R-:W5:Y:S01]  /*1740*/  LDG.E.U8 R32, desc[UR32][R32.64] ;  /* 0x0000002020207981 */ /* 0x000f62000c1e1100 */
[-C--:B------:R-:W-:Y:S02]  /*1750*/  LEA.HI.X.SX32 R83, R7, R61.reuse, 0x1, P3 ;  /* 0x0000003d07537211 */ /* 0x080fe400018f0eff */
[-C--:B------:R-:W-:Y:S01]  /*1760*/  LEA.HI.X.SX32 R93, R4, R61.reuse, 0x1, P0 ;  /* 0x0000003d045d7211 */ /* 0x080fe200000f0eff */
[----:B------:R0:W5:Y:S01]  /*1770*/  LDG.E.U8 R25, desc[UR32][R78.64] ;  /* 0x000000204e197981 */ /* 0x000162000c1e1100 */
[-C--:B------:R-:W-:Y:S02]  /*1780*/  LEA.HI.X.SX32 R89, R22, R61.reuse, 0x1, P1 ;  /* 0x0000003d16597211 */ /* 0x080fe400008f0eff */
[----:B------:R-:W-:Y:S01]  /*1790*/  LEA.HI.X.SX32 R87, R8, R61, 0x1, P2 ;  /* 0x0000003d08577211 */ /* 0x000fe200010f0eff */
[----:B------:R2:W5:Y:S01]  /*17a0*/  LDG.E.U8 R29, desc[UR32][R80.64] ;  /* 0x00000020501d7981 */ /* 0x000562000c1e1100 */
[-C--:B------:R-:W-:Y:S02]  /*17b0*/  IADD3 R74, P5, PT, R9, R77.reuse, RZ ;  /* 0x0000004d094a7210 */ /* 0x080fe40007fbe0ff */
[----:B------:R-:W-:Y:S01]  /*17c0*/  IADD3 R76, P3, PT, R3, R77, RZ ;  /* 0x0000004d034c7210 */ /* 0x000fe20007f7e0ff */
[----:B------:R3:W5:Y:S01]  /*17d0*/  LDG.E.U8 R33, desc[UR32][R84.64] ;  /* 0x0000002054217981 */ /* 0x000762000c1e1100 */
[----:B-1----:R-:W-:-:S02]  /*17e0*/  R2UR UR10, R68 ;  /* 0x00000000440a72ca */ /* 0x002fc400000e0000 */
[-C--:B0-----:R-:W-:Y:S02]  /*17f0*/  IADD3 R78, P2, PT, R16, R77.reuse, RZ ;  /* 0x0000004d104e7210 */ /* 0x081fe40007f5e0ff */
[-C--:B--2---:R-:W-:Y:S02]  /*1800*/  IADD3 R80, P1, PT, R12, R77.reuse, RZ ;  /* 0x0000004d0c507210 */ /* 0x084fe40007f3e0ff */
[C---:B---3--:R-:W-:Y:S02]  /*1810*/  IADD3 R84, P0, PT, R26.reuse, R77, RZ ;  /* 0x0000004d1a547210 */ /* 0x048fe40007f1e0ff */
[-C--:B------:R-:W-:Y:S02]  /*1820*/  LEA.HI.X.SX32 R75, R9, R61.reuse, 0x1, P5 ;  /* 0x0000003d094b7211 */ /* 0x080fe400028f0eff */
[-C--:B------:R-:W-:Y:S02]  /*1830*/  LEA.HI.X.SX32 R85, R26, R61.reuse, 0x1, P0 ;  /* 0x0000003d1a557211 */ /* 0x080fe400000f0eff */
[----:B------:R-:W-:-:S02]  /*1840*/  LEA.HI.X.SX32 R81, R12, R61, 0x1, P1 ;  /* 0x0000003d0c517211 */ /* 0x000fc400008f0eff */
[-C--:B------:R-:W-:Y:S02]  /*1850*/  LEA.HI.X.SX32 R79, R16, R61.reuse, 0x1, P2 ;  /* 0x0000003d104f7211 */ /* 0x080fe400010f0eff */
[----:B------:R-:W-:Y:S01]  /*1860*/  LEA.HI.X.SX32 R77, R3, R61, 0x1, P3 ;  /* 0x0000003d034d7211 */ /* 0x000fe200018f0eff */
[----:B------:R-:W-:Y:S06]  /*1870*/  @P4 BRA `(.L_x_5) ;  /* 0x0000000000184947 */ /* 0x000fec0003800000 */
[----:B------:R-:W-:Y:S01]  /*1880*/  ELECT P0, URZ, PT ;  /* 0x0000000000ff782f */ /* 0x000fe20003800000 */
[----:B------:R-:W-:Y:S01]  /*1890*/  IMAD.MOV.U32 R3, RZ, RZ, 0x1 ;  /* 0x00000001ff037424 */ /* 0x000fe200078e00ff */
[----:B------:R-:W-:Y:S01]  /*18a0*/  UMOV UR4, 0x40 ;  /* 0x0000004000047882 */ /* 0x000fe20000000000 */
[----:B------:R-:W-:Y:S01]  /*18b0*/  UVIRTCOUNT.DEALLOC.SMPOOL 0x80 ;  /* 0x000000800000784c */ /* 0x000fe20000000000 */
[----:B------:R-:W-:-:S09]  /*18c0*/  ULEA UR4, UR6, UR4, 0x18 ;  /* 0x0000000406047291 */ /* 0x000fd2000f8ec0ff */
[----:B------:R0:W-:Y:S03]  /*18d0*/  @P0 STS.U8 [UR4], R3 ;  /* 0x00000003ff000988 */ /* 0x0001e60008000004 */
.L_x_5:
[----:B------:R-:W-:Y:S01]  /*18e0*/  USHF.L.U32 UR5, UR31, 0x4, URZ ;  /* 0x000000041f057899 */ /* 0x000fe200080006ff */
[C---:B0-----:R-:W-:Y:S01]  /*18f0*/  LOP3.LUT R3, R59.reuse, 0x10, RZ, 0x3c, !PT ;  /* 0x000000103b037812 */ /* 0x041fe200078e3cff */
[----:B------:R-:W-:Y:S01]  /*1900*/  USHF.L.U32 UR4, UR31, 0x15, URZ ;  /* 0x000000151f047899 */ /* 0x000fe200080006ff */
[C---:B------:R-:W-:Y:S01]  /*1910*/  LOP3.LUT R4, R59.reuse, 0x20, RZ, 0x3c, !PT ;  /* 0x000000203b047812 */ /* 0x040fe200078e3cff */
[----:B------:R-:W-:Y:S01]  /*1920*/  ULOP3.LUT UR5, UR5, 0x40, URZ, 0xc0, !UPT ;  /* 0x0000004005057892 */ /* 0x000fe2000f8ec0ff */
[----:B-----5:R-:W-:Y:S01]  /*1930*/  STS.U8 [R59+UR9+0x400], R24 ;  /* 0x000400183b007988 */ /* 0x020fe20008000009 */
[----:B------:R-:W-:Y:S01]  /*1940*/  LOP3.LUT R5, R59, 0x60, RZ, 0x3c, !PT ;  /* 0x000000603b057812 */ /* 0x000fe200078e3cff */
[----:B------:R-:W-:Y:S01]  /*1950*/  IMAD.SHL.U32 R112, R112, 0x100, RZ ;  /* 0x0000010070707824 */ /* 0x000fe200078e00ff */
[----:B------:R-:W-:Y:S01]  /*1960*/  ULOP3.LUT UR4, UR5, 0x600000, UR4, 0xf8, !UPT ;  /* 0x0060000005047892 */ /* 0x000fe2000f8ef804 */
[----:B------:R-:W-:Y:S01]  /*1970*/  STS.U8 [R59+UR9+0x800], R18 ;  /* 0x000800123b007988 */ /* 0x000fe20008000009 */
[----:B------:R-:W-:Y:S01]  /*1980*/  LOP3.LUT P5, RZ, R69, 0xff, RZ, 0xc0, !PT ;  /* 0x000000ff45ff7812 */ /* 0x000fe200078ac0ff */
[----:B------:R-:W-:Y:S01]  /*1990*/  UMOV UR5, 0x1 ;  /* 0x0000000100057882 */ /* 0x000fe20000000000 */
[----:B------:R-:W-:Y:S01]  /*19a0*/  UIADD3 UR11, UPT, UPT, UR10, UR4, URZ ;  /* 0x000000040a0b7290 */ /* 0x000fe2000fffe0ff */
[----:B------:R-:W-:Y:S01]  /*19b0*/  STS.U8 [R59+UR9+0xc00], R14 ;  /* 0x000c000e3b007988 */ /* 0x000fe20008000009 */
[----:B------:R-:W-:-:S03]  /*19c0*/  VIADD R68, R112, 0x100 ;  /* 0x0000010070447836 */ /* 0x000fc60000000000 */
[----:B------:R-:W-:Y:S02]  /*19d0*/  STS.U8 [R59+UR9+0x1000], R10 ;  /* 0x0010000a3b007988 */ /* 0x000fe40008000009 */
[----:B------:R-:W-:Y:S02]  /*19e0*/  ISETP.GT.AND P0, PT, R68, RZ, PT ;  /* 0x000000ff4400720c */ /* 0x000fe40003f04270 */
[----:B------:R0:W-:Y:S02]  /*19f0*/  STS.U8 [R59+UR9+0x1400], R6 ;  /* 0x001400063b007988 */ /* 0x0001e40008000009 */
[----:B------:R-:W-:Y:S01]  /*1a00*/  VOTEU.ALL UP0, P5 ;  /* 0x0000000000ff7886 */ /* 0x000fe20002800000 */
[----:B------:R-:W-:Y:S01]  /*1a10*/  VOTEU.ALL UP1, P5 ;  /* 0x0000000000ff7886 */ /* 0x000fe20002820000 */
[----:B------:R1:W-:Y:S03]  /*1a20*/  STS.U8 [R59+UR9+0x1800], R2 ;  /* 0x001800023b007988 */ /* 0x0003e60008000009 */
[----:B------:R-:W-:-:S04]  /*1a30*/  @!UP0 UIADD3 UR6, UPT, UPT, -UR5, 0x100000, URZ ;  /* 0x0010000005068890 */ /* 0x000fc8000fffe1ff */
[----:B------:R-:W-:Y:S02]  /*1a40*/  @!UP0 USHF.L.U32 UR7, UR6, 0xb, URZ ;  /* 0x0000000b06078899 */ /* 0x000fe400080006ff */
[----:B------:R-:W-:Y:S01]  /*1a50*/  @!UP0 USHF.L.U32 UR6, UR6, 0x1, URZ ;  /* 0x0000000106068899 */ /* 0x000fe200080006ff */
[----:B------:R-:W-:Y:S04]  /*1a60*/  STS.U8 [R59+UR9+0x1c00], R113 ;  /* 0x001c00713b007988 */ /* 0x000fe80008000009 */
[----:B------:R-:W-:Y:S01]  /*1a70*/  STS.U8 [R59+UR9], R38 ;  /* 0x000000263b007988 */ /* 0x000fe20008000009 */
[----:B0-----:R-:W-:Y:S02]  /*1a80*/  PRMT R6, RZ, 0x7610, R6 ;  /* 0x00007610ff067816 */ /* 0x001fe40000000006 */
[C---:B-1----:R-:W-:Y:S01]  /*1a90*/  LOP3.LUT R2, R59.reuse, 0x30, RZ, 0x3c, !PT ;  /* 0x000000303b027812 */ /* 0x042fe200078e3cff */
[----:B------:R-:W-:Y:S04]  /*1aa0*/  STS.U8 [R3+UR9+0x80], R39 ;  /* 0x0000802703007988 */ /* 0x000fe80008000009 */
[----:B------:R-:W-:Y:S04]  /*1ab0*/  STS.U8 [R3+UR9+0x480], R32 ;  /* 0x0004802003007988 */ /* 0x000fe80008000009 */
[----:B------:R-:W-:Y:S04]  /*1ac0*/  STS.U8 [R3+UR9+0x880], R48 ;  /* 0x0008803003007988 */ /* 0x000fe80008000009 */
[----:B------:R-:W-:Y:S04]  /*1ad0*/  STS.U8 [R3+UR9+0xc80], R62 ;  /* 0x000c803e03007988 */ /* 0x000fe80008000009 */
[----:B------:R-:W-:Y:S04]  /*1ae0*/  STS.U8 [R3+UR9+0x1080], R25 ;  /* 0x0010801903007988 */ /* 0x000fe80008000009 */
[----:B------:R-:W-:Y:S04]  /*1af0*/  STS.U8 [R3+UR9+0x1480], R43 ;  /* 0x0014802b03007988 */ /* 0x000fe80008000009 */
[----:B------:R-:W-:Y:S04]  /*1b00*/  STS.U8 [R3+UR9+0x1880], R107 ;  /* 0x0018806b03007988 */ /* 0x000fe80008000009 */
[----:B------:R0:W-:Y:S04]  /*1b10*/  STS.U8 [R3+UR9+0x1c80], R122 ;  /* 0x001c807a03007988 */ /* 0x0001e80008000009 */
[----:B------:R-:W-:Y:S04]  /*1b20*/  STS.U8 [R4+UR9+0x100], R13 ;  /* 0x0001000d04007988 */ /* 0x000fe80008000009 */
[----:B------:R-:W-:Y:S01]  /*1b30*/  STS.U8 [R4+UR9+0x500], R34 ;  /* 0x0005002204007988 */ /* 0x000fe20008000009 */
[----:B0-----:R-:W-:-:S03]  /*1b40*/  LOP3.LUT R3, R59, 0x40, RZ, 0x3c, !PT ;  /* 0x000000403b037812 */ /* 0x001fc600078e3cff */
        /* <DEDUP_REMOVED lines=8> */
[----:B0-----:R-:W-:-:S02]  /*1bd0*/  LOP3.LUT R4, R59, 0x50, RZ, 0x3c, !PT ;  /* 0x000000503b047812 */ /* 0x001fc400078e3cff */
[----:B------:R-:W-:Y:S01]  /*1be0*/  LOP3.LUT R59, R59, 0x70, RZ, 0x3c, !PT ;  /* 0x000000703b3b7812 */ /* 0x000fe200078e3cff */
[----:B------:R-:W-:Y:S04]  /*1bf0*/  STS.U8 [R2+UR9+0x980], R52 ;  /* 0x0009803402007988 */ /* 0x000fe80008000009 */
        /* <DEDUP_REMOVED lines=23> */
[----:B------:R-:W-:Y:S03]  /*1d70*/  STTM.x64 tmem[UR11], RZ ;  /* 0x000000ff000079ed */ /* 0x000fe6000834000b */
[----:B------:R-:W-:Y:S01]  /*1d80*/  STS.U8 [R5+UR9+0xb00], R58 ;  /* 0x000b003a05007988 */ /* 0x000fe20008000009 */
[----:B0-----:R-:W-:-:S03]  /*1d90*/  PRMT R4, RZ, 0x7610, R4 ;  /* 0x00007610ff047816 */ /* 0x001fc60000000004 */
[----:B------:R-:W-:Y:S04]  /*1da0*/  STS.U8 [R5+UR9+0xf00], R15 ;  /* 0x000f000f05007988 */ /* 0x000fe80008000009 */
[----:B------:R-:W-:Y:S04]  /*1db0*/  STS.U8 [R5+UR9+0x1300], R37 ;  /* 0x0013002505007988 */ /* 0x000fe80008000009 */
[----:B------:R-:W-:Y:S04]  /*1dc0*/  STS.U8 [R5+UR9+0x1700], R53 ;  /* 0x0017003505007988 */ /* 0x000fe80008000009 */
[----:B------:R-:W-:Y:S04]  /*1dd0*/  STS.U8 [R5+UR9+0x1b00], R118 ;  /* 0x001b007605007988 */ /* 0x000fe80008000009 */
[----:B------:R0:W-:Y:S04]  /*1de0*/  STS.U8 [R5+UR9+0x1f00], R132 ;  /* 0x001f008405007988 */ /* 0x0001e80008000009 */
[----:B------:R-:W-:Y:S04]  /*1df0*/  STS.U8 [R59+UR9+0x380], R30 ;  /* 0x0003801e3b007988 */ /* 0x000fe80008000009 */
[----:B------:R-:W-:Y:S04]  /*1e00*/  STS.U8 [R59+UR9+0x780], R46 ;  /* 0x0007802e3b007988 */ /* 0x000fe80008000009 */
[----:B------:R-:W-:Y:S04]  /*1e10*/  STS.U8 [R59+UR9+0xb80], R60 ;  /* 0x000b803c3b007988 */ /* 0x000fe80008000009 */
[----:B------:R1:W-:Y:S04]  /*1e20*/  STS.U8 [R59+UR9+0xf80], R19 ;  /* 0x000f80133b007988 */ /* 0x0003e80008000009 */
[----:B------:R2:W-:Y:S04]  /*1e30*/  STS.U8 [R59+UR9+0x1380], R41 ;  /* 0x001380293b007988 */ /* 0x0005e80008000009 */
[----:B------:R2:W-:Y:S04]  /*1e40*/  STS.U8 [R59+UR9+0x1780], R55 ;  /* 0x001780373b007988 */ /* 0x0005e80008000009 */
[----:B------:R2:W-:Y:S04]  /*1e50*/  STS.U8 [R59+UR9+0x1b80], R120 ;  /* 0x001b80783b007988 */ /* 0x0005e80008000009 */
[----:B------:R2:W-:Y:S01]  /*1e60*/  STS.U8 [R59+UR9+0x1f80], R23 ;  /* 0x001f80173b007988 */ /* 0x0005e20008000009 */
[----:B------:R-:W3:Y:S02]  /*1e70*/  FENCE.VIEW.ASYNC.T ;  /* 0x00000000000073c6 */ /* 0x000ee40000000200 */
[----:B---3--:R-:W-:Y:S01]  /*1e80*/  BAR.SYNC.DEFER_BLOCKING 0x0 ;  /* 0x0000000000007b1d */ /* 0x008fe20000010000 */
[----:B------:R-:W-:-:S02]  /*1e90*/  PRMT R8, RZ, 0x7610, R8 ;  /* 0x00007610ff087816 */ /* 0x000fc40000000008 */
[----:B------:R-:W-:Y:S02]  /*1ea0*/  PRMT R10, RZ, 0x7610, R10 ;  /* 0x00007610ff0a7816 */ /* 0x000fe4000000000a */
[----:B------:R-:W-:Y:S01]  /*1eb0*/  PRMT R12, RZ, 0x7610, R12 ;  /* 0x00007610ff0c7816 */ /* 0x000fe2000000000c */
[----:B------:R-:W3:Y:S02]  /*1ec0*/  FENCE.VIEW.ASYNC.S ;  /* 0x00000000000073c6 */ /* 0x000ee40000000000 */
[----:B---3--:R3:W4:Y:S02]  /*1ed0*/  @!UP1 SYNCS.EXCH.64 URZ, [UR9+0xb000], UR6 ;  /* 0x00b0000609ff95b2 */ /* 0x0087240008000100 */
[----:B----4-:R-:W-:Y:S01]  /*1ee0*/  BAR.SYNC.DEFER_BLOCKING 0x0 ;  /* 0x0000000000007b1d */ /* 0x010fe20000010000 */
[----:B------:R-:W-:Y:S02]  /*1ef0*/  PRMT R14, RZ, 0x7610, R14 ;  /* 0x00007610ff0e7816 */ /* 0x000fe4000000000e */
[----:B------:R-:W-:-:S02]  /*1f00*/  PRMT R16, RZ, 0x7610, R16 ;  /* 0x00007610ff107816 */ /* 0x000fc40000000010 */
[----:B------:R-:W-:Y:S02]  /*1f10*/  PRMT R18, RZ, 0x7610, R18 ;  /* 0x00007610ff127816 */ /* 0x000fe40000000012 */
[----:B0-----:R-:W-:Y:S02]  /*1f20*/  PRMT R5, RZ, 0x7610, R5 ;  /* 0x00007610ff057816 */ /* 0x001fe40000000005 */
[----:B------:R-:W-:Y:S02]  /*1f30*/  PRMT R7, RZ, 0x7610, R7 ;  /* 0x00007610ff077816 */ /* 0x000fe40000000007 */
[----:B------:R-:W-:Y:S02]  /*1f40*/  PRMT R9, RZ, 0x7610, R9 ;  /* 0x00007610ff097816 */ /* 0x000fe40000000009 */
[----:B------:R-:W-:Y:S02]  /*1f50*/  PRMT R11, RZ, 0x7610, R11 ;  /* 0x00007610ff0b7816 */ /* 0x000fe4000000000b */
[----:B------:R-:W-:-:S02]  /*1f60*/  PRMT R13, RZ, 0x7610, R13 ;  /* 0x00007610ff0d7816 */ /* 0x000fc4000000000d */
[----:B------:R-:W-:Y:S02]  /*1f70*/  PRMT R15, RZ, 0x7610, R15 ;  /* 0x00007610ff0f7816 */ /* 0x000fe4000000000f */
[----:B------:R-:W-:Y:S02]  /*1f80*/  PRMT R17, RZ, 0x7610, R17 ;  /* 0x00007610ff117816 */ /* 0x000fe40000000011 */
[----:B-1----:R-:W-:Y:S01]  /*1f90*/  PRMT R19, RZ, 0x7610, R19 ;  /* 0x00007610ff137816 */ /* 0x002fe20000000013 */
[----:B------:R-:W4:Y:S04]  /*1fa0*/  @P0 LDG.E.U8 R4, desc[UR32][R104.64] ;  /* 0x0000002068040981 */ /* 0x000f28000c1e1100 */
[----:B------:R-:W2:Y:S04]  /*1fb0*/  @P0 LDG.E.U8 R6, desc[UR32][R100.64] ;  /* 0x0000002064060981 */ /* 0x000ea8000c1e1100 */
        /* <DEDUP_REMOVED lines=13> */
[----:B------:R-:W2:Y:S01]  /*2090*/  @P0 LDG.E.U8 R19, desc[UR32][R74.64] ;  /* 0x000000204a130981 */ /* 0x000ea2000c1e1100 */
[----:B------:R-:W-:Y:S01]  /*20a0*/  SHF.R.S32.HI R2, RZ, 0x7, R69 ;  /* 0x00000007ff027819 */ /* 0x000fe20000011445 */
[----:B------:R-:W-:Y:S01]  /*20b0*/  VOTEU.ALL UP1, P5 ;  /* 0x0000000000ff7886 */ /* 0x000fe20002820000 */
[----:B---3--:R-:W-:-:S04]  /*20c0*/  @!UP0 UIADD3 UR6, UPT, UPT, -UR5, 0x100000, URZ ;  /* 0x0010000005068890 */ /* 0x008fc8000fffe1ff */
[----:B------:R-:W-:Y:S02]  /*20d0*/  @!UP0 USHF.L.U32 UR7, UR6, 0xb, URZ ;  /* 0x0000000b06078899 */ /* 0x000fe400080006ff */
[----:B------:R-:W-:Y:S02]  /*20e0*/  @!UP0 USHF.L.U32 UR6, UR6, 0x1, URZ ;  /* 0x0000000106068899 */ /* 0x000fe400080006ff */
[----:B------:R-:W-:Y:S01]  /*20f0*/  UIADD3 UR14, UPT, UPT, UR9, 0x9000, URZ ;  /* 0x00009000090e7890 */ /* 0x000fe2000fffe0ff */
[----:B------:R-:W-:Y:S01]  /*2100*/  SGXT R2, R2, 0x1 ;  /* 0x000000010202781a */ /* 0x000fe20000000200 */
[----:B------:R-:W-:Y:S02]  /*2110*/  UIADD3 UR12, UPT, UPT, UR10, 0x80, URZ ;  /* 0x000000800a0c7890 */ /* 0x000fe4000fffe0ff */
[----:B------:R-:W-:-:S04]  /*2120*/  @!UP0 UIADD3 UR4, UPT, UPT, -UR5, 0x100000, URZ ;  /* 0x0010000005048890 */ /* 0x000fc8000fffe1ff */
[----:B------:R-:W-:Y:S02]  /*2130*/  @!UP0 USHF.L.U32 UR5, UR4, 0xb, URZ ;  /* 0x0000000b04058899 */ /* 0x000fe400080006ff */
[----:B------:R-:W-:Y:S01]  /*2140*/  @!UP0 USHF.L.U32 UR4, UR4, 0x1, URZ ;  /* 0x0000000104048899 */ /* 0x000fe200080006ff */
[----:B------:R-:W-:Y:S02]  /*2150*/  LOP3.LUT R2, R2, 0x90, RZ, 0xc0, !PT ;  /* 0x0000009002027812 */ /* 0x000fe400078ec0ff */
[----:B------:R-:W-:Y:S02]  /*2160*/  ISETP.EQ.U32.AND P1, PT, RZ, UR31, P0 ;  /* 0x0000001fff007c0c */ /* 0x000fe40008722070 */
[----:B------:R-:W-:Y:S01]  /*2170*/  LOP3.LUT R3, R2, 0x7f, R69, 0x78, !PT ;  /* 0x0000007f02037812 */ /* 0x000fe200078e7845 */
[----:B------:R0:W1:Y:S01]  /*2180*/  @!UP1 SYNCS.EXCH.64 URZ, [UR9+0xb008], UR6 ;  /* 0x00b0080609ff95b2 */ /* 0x0000620008000100 */
[----:B------:R-:W-:Y:S02]  /*2190*/  VOTEU.ALL UP1, P5 ;  /* 0x0000000000ff7886 */ /* 0x000fe40002820000 */
[----:B------:R-:W-:Y:S01]  /*21a0*/  LOP3.LUT R2, R3, 0x20, RZ, 0x3c, !PT ;  /* 0x0000002003027812 */ /* 0x000fe200078e3cff */
[----:B----4-:R0:W-:Y:S04]  /*21b0*/  STS.U8 [R3+UR9+0x8000], R4 ;  /* 0x0080000403007988 */ /* 0x0101e80008000009 */
[----:B--2---:R0:W-:Y:S04]  /*21c0*/  STS.U8 [R3+UR9+0x8200], R6 ;  /* 0x0082000603007988 */ /* 0x0041e80008000009 */
[----:B------:R0:W-:Y:S04]  /*21d0*/  STS.U8 [R3+UR9+0x8400], R8 ;  /* 0x0084000803007988 */ /* 0x0001e80008000009 */
        /* <DEDUP_REMOVED lines=12> */
[----:B------:R0:W-:Y:S01]  /*22a0*/  STS.U8 [R2+UR9+0x8f00], R19 ;  /* 0x008f001302007988 */ /* 0x0001e20008000009 */
[----:B-1----:R1:W-:Y:S06]  /*22b0*/  MEMBAR.ALL.CTA ;  /* 0x0000000000007992 */ /* 0x0023ec0000008000 */
[----:B-1----:R-:W-:Y:S04]  /*22c0*/  FENCE.VIEW.ASYNC.S ;  /* 0x00000000000073c6 */ /* 0x002fe80000000000 */
[----:B------:R-:W1:Y:S02]  /*22d0*/  FENCE.VIEW.ASYNC.S ;  /* 0x00000000000073c6 */ /* 0x000e640000000000 */
[----:B-1----:R0:W1:Y:S02]  /*22e0*/  @!UP1 SYNCS.EXCH.64 URZ, [UR9+0x9000], UR4 ;  /* 0x0090000409ff95b2 */ /* 0x0020640008000100 */
[----:B-1----:R-:W-:Y:S06]  /*22f0*/  BAR.SYNC.DEFER_BLOCKING 0x0 ;  /* 0x0000000000007b1d */ /* 0x002fec0000010000 */
[----:B0-----:R-:W-:Y:S05]  /*2300*/  @!P1 BRA `(.L_x_6) ;  /* 0x00000000008c9947 */ /* 0x001fea0003800000 */
[----:B------:R-:W-:Y:S02]  /*2310*/  USHF.R.U32.HI UR18, URZ, 0x4, UR9 ;  /* 0x00000004ff127899 */ /* 0x000fe40008011609 */
[----:B------:R-:W-:Y:S02]  /*2320*/  UIADD3 UR5, UPT, UPT, UR9, 0x8000, URZ ;  /* 0x0000800009057890 */ /* 0x000fe4000fffe0ff */
[----:B------:R-:W-:Y:S02]  /*2330*/  USGXT.U32 UR18, UR18, 0xe ;  /* 0x0000000e1212789a */ /* 0x000fe40008000000 */
[----:B------:R-:W-:Y:S02]  /*2340*/  USHF.R.U32.HI UR5, URZ, 0x4, UR5 ;  /* 0x00000004ff057899 */ /* 0x000fe40008011605 */
[----:B------:R-:W-:Y:S01]  /*2350*/  UIADD3 UR24, UP1, UPT, UR18, 0x100, URZ ;  /* 0x0000010012187890 */ /* 0x000fe2000ff3e0ff */
[----:B------:R-:W-:Y:S01]  /*2360*/  UMOV UR4, URZ ;  /* 0x000000ff00047c82 */ /* 0x000fe20008000000 */
[----:B------:R-:W-:-:S02]  /*2370*/  USGXT.U32 UR6, UR5, 0xe ;  /* 0x0000000e0506789a */ /* 0x000fc40008000000 */
[----:B------:R-:W-:Y:S01]  /*2380*/  UIADD3.X UR25, UPT, UPT, UR4, 0x40004040, URZ, UP1, !UPT ;  /* 0x4000404004197890 */ /* 0x000fe20008ffe4ff */
[----:B------:R-:W-:Y:S01]  /*2390*/  UMOV UR16, 0xfffffffe ;  /* 0xfffffffe00107882 */ /* 0x000fe20000000000 */
[----:B------:R-:W-:Y:S01]  /*23a0*/  UMOV UR17, 0x7fffbfdf ;  /* 0x7fffbfdf00117882 */ /* 0x000fe20000000000 */
[----:B------:R-:W-:Y:S01]  /*23b0*/  UMOV UR7, URZ ;  /* 0x000000ff00077c82 */ /* 0x000fe20008000000 */
[----:B------:R-:W-:Y:S02]  /*23c0*/  UIADD3 UR13, UPT, UPT, UR10, 0xc0, URZ ;  /* 0x000000c00a0d7890 */ /* 0x000fe4000fffe0ff */
[----:B------:R-:W-:Y:S02]  /*23d0*/  UIADD3.64 UR16, UPT, UPT, UR6, -UR16, URZ ;  /* 0x8000001006107297 */ /* 0x000fe4000fffe0ff */
[----:B------:R-:W-:Y:S02]  /*23e0*/  UIADD3.64 UR20, UPT, UPT, UR24, 0x100, URZ ;  /* 0x0000010018147897 */ /* 0x000fe4000fffe0ff */
[----:B------:R-:W-:-:S02]  /*23f0*/  UIADD3 UR15, UPT, UPT, UR10, 0xc0, URZ ;  /* 0x000000c00a0f7890 */ /* 0x000fc4000fffe0ff */
[----:B------:R-:W-:Y:S01]  /*2400*/  UIADD3.64 UR22, UPT, UPT, UR24, 0x200, URZ ;  /* 0x0000020018167897 */ /* 0x000fe2000fffe0ff */
[----:B------:R-:W-:Y:S01]  /*2410*/  UMOV UR26, 0x0 ;  /* 0x00000000001a7882 */ /* 0x000fe20000000000 */
[----:B------:R-:W-:Y:S01]  /*2420*/  UMOV UR27, 0x8108010 ;  /* 0x08108010001b7882 */ /* 0x000fe20000000000 */
[----:B------:R-:W-:Y:S01]  /*2430*/  UMOV UR19, 0x40004040 ;  /* 0x4000404000137882 */ /* 0x000fe20000000000 */
[----:B------:R-:W-:Y:S01]  /*2440*/  UMOV UR7, 0x80004020 ;  /* 0x8000402000077882 */ /* 0x000fe20000000000 */
[----:B------:R-:W-:Y:S01]  /*2450*/  UMOV UR28, 0x0 ;  /* 0x00000000001c7882 */ /* 0x000fe20000000000 */
[----:B------:R-:W-:Y:S01]  /*2460*/  UMOV UR29, 0x8108010 ;  /* 0x08108010001d7882 */ /* 0x000fe20000000000 */
[----:B------:R-:W-:Y:S01]  /*2470*/  UMOV UR34, 0x0 ;  /* 0x0000000000227882 */ /* 0x000fe20000000000 */
[----:B------:R-:W-:Y:S01]  /*2480*/  UMOV UR35, 0x8108010 ;  /* 0x0810801000237882 */ /* 0x000fe20000000000 */
[----:B------:R-:W-:Y:S01]  /*2490*/  UMOV UR4, UR14 ;  /* 0x0000000e00047c82 */ /* 0x000fe20008000000 */
[----:B------:R-:W-:Y:S01]  /*24a0*/  UMOV UR5, URZ ;  /* 0x000000ff00057c82 */ /* 0x000fe20008000000 */
[----:B------:R0:W-:Y:S01]  /*24b0*/  UTCQMMA gdesc[UR18], gdesc[UR6], tmem[UR12], tmem[UR26], idesc[UR27], !UPT ;  /* 0x00ff1a06120075ea */ /* 0x0001e2000f80030c */
[----:B------:R-:W-:Y:S01]  /*24c0*/  UMOV UR36, 0x0 ;  /* 0x0000000000247882 */ /* 0x000fe20000000000 */
[----:B------:R-:W-:Y:S01]  /*24d0*/  UMOV UR37, 0x8108010 ;  /* 0x0810801000257882 */ /* 0x000fe20000000000 */
[----:B------:R0:W-:Y:S01]  /*24e0*/  UTCQMMA gdesc[UR24], gdesc[UR16], tmem[UR12], tmem[UR28], idesc[UR29], UPT ;  /* 0x00ff1c10180075ea */ /* 0x0001e2000b80030c */
[----:B------:R-:W-:Y:S01]  /*24f0*/  UMOV UR4, UR4 ;  /* 0x0000000400047c82 */ /* 0x000fe20008000000 */
[----:B------:R0:W-:Y:S01]  /*2500*/  UTCQMMA gdesc[UR20], gdesc[UR6], tmem[UR13], tmem[UR34], idesc[UR35], !UPT ;  /* 0x00ff2206140075ea */ /* 0x0001e2000f80030d */
[----:B------:R0:W-:Y:S01]  /*2510*/  UTCQMMA gdesc[UR22], gdesc[UR16], tmem[UR15], tmem[UR36], idesc[UR37], UPT ;  /* 0x00ff2410160075ea */ /* 0x0001e2000b80030f */
[----:B------:R0:W-:Y:S01]  /*2520*/  UTCBAR [UR4], URZ ;  /* 0x000000ff040073e9 */ /* 0x0001e200080000ff */
[----:B------:R-:W-:Y:S01]  /*2530*/  NOP ;  /* 0x0000000000007918 */ /* 0x000fe20000000000 */
.L_x_6:
[----:B------:R-:W-:Y:S05]  /*2540*/  @!P0 BRA `(.L_x_7) ;  /* 0x0000000000088947 */ /* 0x000fea0003800000 */
[----:B------:R-:W1:Y:S02]  /*2550*/  SYNCS.PHASECHK.TRANS64.TRYWAIT P2, [UR9+0x9000], RZ ;  /* 0x009000ffff0075a7 */ /* 0x000e640008041109 */
[----:B-1----:R-:W-:Y:S05]  /*2560*/  @!P2 BRA `(.L_x_8) ;  /* 0x000000a400c0a947 */ /* 0x002fea0003800000 */
.L_x_7:
[----:B------:R-:W-:Y:S01]  /*2570*/  BAR.SYNC.DEFER_BLOCKING 0x0 ;  /* 0x0000000000007b1d */ /* 0x000fe20000010000 */
[----:B------:R-:W-:Y:S02]  /*2580*/  ISETP.GT.AND P6, PT, R112, -0x1, PT ;  /* 0xffffffff7000780c */ /* 0x000fe40003fc4270 */
[C---:B------:R-:W-:Y:S02]  /*2590*/  ISETP.GT.AND P3, PT, R0.reuse, RZ, PT ;  /* 0x000000ff0000720c */ /* 0x040fe40003f64270 */
[----:B------:R-:W-:Y:S01]  /*25a0*/  ISETP.GT.AND P2, PT, R0, 0x1, PT ;  /* 0x000000010000780c */ /* 0x000fe20003f44270 */
[----:B0-----:R-:W0:Y:S01]  /*25b0*/  LDCU UR4, c[0x0][0x3a8] ;  /* 0x00007500ff0477ac */ /* 0x001e220008000800 */
[----:B------:R-:W0:Y:S01]  /*25c0*/  LDTM.x64 R4, tmem[UR11+0x80] ;  /* 0x0000800b000479ee */ /* 0x000e220008340000 */
[----:B------:R-:W1:Y:S01]  /*25d0*/  LDCU.64 UR6, c[0x0][0x3d0] ;  /* 0x00007a00ff0677ac */ /* 0x000e620008000a00 */
[----:B------:R-:W-:Y:S02]  /*25e0*/  PRMT R148, RZ, 0x7610, R148 ;  /* 0x00007610ff947816 */ /* 0x000fe40000000094 */
[----:B------:R-:W-:Y:S01]  /*25f0*/  PRMT R150, RZ, 0x7610, R150 ;  /* 0x00007610ff967816 */ /* 0x000fe20000000096 */
[----:B------:R-:W2:Y:S01]  /*2600*/  @!P5 SYNCS.CCTL.IV [UR9+0x9000] ;  /* 0x00900000ff00d9b1 */ /* 0x000ea20008000009 */
[----:B------:R-:W-:Y:S01]  /*2610*/  NOP ;  /* 0x0000000000007918 */ /* 0x000fe20000000000 */
[----:B-1----:R-:W-:Y:S01]  /*2620*/  UIMAD UR6, UR8, UR6, URZ ;  /* 0x00000006080672a4 */ /* 0x002fe2000f8e02ff */
[----:B------:R-:W-:-:S02]  /*2630*/  IMAD R71, R71, UR7, RZ ;  /* 0x0000000747477c24 */ /* 0x000fc4000f8e02ff */
[----:B0-----:R-:W-:Y:S01]  /*2640*/  FMUL R73, R4, UR4 ;  /* 0x0000000404497c20 */ /* 0x001fe20008400000 */
[----:B------:R-:W-:Y:S01]  /*2650*/  FMUL R107, R5, UR4 ;  /* 0x00000004056b7c20 */ /* 0x000fe20008400000 */
[----:B------:R-:W-:Y:S01]  /*2660*/  FMUL R6, R6, UR4 ;  /* 0x0000000406067c20 */ /* 0x000fe20008400000 */
[----:B------:R-:W-:Y:S01]  /*2670*/  FMUL R7, R7, UR4 ;  /* 0x0000000407077c20 */ /* 0x000fe20008400000 */
[----:B------:R-:W-:Y:S01]  /*2680*/  FMUL R8, R8, UR4 ;  /* 0x0000000408087c20 */ /* 0x000fe20008400000 */
[----:B------:R-:W-:Y:S01]  /*2690*/  FSEL R122, R73, -INF , P6 ;  /* 0xff800000497a7808 */ /* 0x000fe20003000000 */
[----:B------:R-:W-:Y:S01]  /*26a0*/  FMUL R9, R9, UR4 ;  /* 0x0000000409097c20 */ /* 0x000fe20008400000 */
[----:B------:R-:W-:Y:S01]  /*26b0*/  ISETP.GT.AND P6, PT, R0, 0x2, PT ;  /* 0x000000020000780c */ /* 0x000fe20003fc4270 */
        /* <DEDUP_REMOVED lines=15> */
[----:B------:R-:W-:Y:S01]  /*27b0*/  FMNMX3 R6, R122, R107, R124, !PT ;  /* 0x0000006b7a067276 */ /* 0x000fe2000780007c */
        /* <DEDUP_REMOVED lines=11> */
[----:B------:R-:W-:Y:S01]  /*2870*/  FSEL R63, R11, -INF , P3 ;  /* 0xff8000000b3f7808 */ /* 0x000fe20001800000 */
[----:B------:R-:W-:Y:S01]  /*2880*/  FMUL R116, R34, UR4 ;  /* 0x0000000422747c20 */ /* 0x000fe20008400000 */
[C---:B------:R-:W-:Y:S01]  /*2890*/  ISETP.GT.AND P6, PT, R0.reuse, 0x8, PT ;  /* 0x000000080000780c */ /* 0x040fe20003fc4270 */
        /* <DEDUP_REMOVED lines=11> */
[----:B------:R-:W-:Y:S01]  /*2950*/  FSEL R40, R14, -INF , P3 ;  /* 0xff8000000e287808 */ /* 0x000fe20001800000 */
[----:B------:R-:W-:Y:S01]  /*2960*/  FMUL R24, R24, UR4 ;  /* 0x0000000418187c20 */ /* 0x000fe20008400000 */
[----:B------:R-:W-:Y:S01]  /*2970*/  ISETP.GT.AND P6, PT, R0, 0xb, PT ;  /* 0x0000000b0000780c */ /* 0x000fe20003fc4270 */
        /* <DEDUP_REMOVED lines=35> */
[----:B------:R-:W-:Y:S01]  /*2bb0*/  ISETP.GT.AND P2, PT, R0, 0x13, PT ;  /* 0x000000130000780c */ /* 0x000fe20003f44270 */
        /* <DEDUP_REMOVED lines=13> */
[C---:B------:R-:W-:Y:S01]  /*2c90*/  ISETP.GT.AND P2, PT, R0.reuse, 0x16, PT ;  /* 0x000000160000780c */ /* 0x040fe20003f44270 */
[----:B------:R-:W-:Y:S01]  /*2ca0*/  FMUL R55, R55, UR4 ;  /* 0x0000000437377c20 */ /* 0x000fe20008400000 */
[----:B------:R-:W-:Y:S01]  /*2cb0*/  ISETP.GT.AND P3, PT, R0, 0x15, PT ;  /* 0x000000150000780c */ /* 0x000fe20003f64270 */
[----:B------:R-:W0:Y:S01]  /*2cc0*/  LDC.64 R4, c[0x0][0x390] ;  /* 0x0000e400ff047b82 */ /* 0x000e220000000a00 */
[----:B------:R-:W-:Y:S01]  /*2cd0*/  FMNMX3 R23, R22, R13, R12, !PT ;  /* 0x0000000d16177276 */ /* 0x000fe2000780000c */
[----:B------:R-:W-:Y:S01]  /*2ce0*/  FMUL R56, R56, UR4 ;  /* 0x0000000438387c20 */ /* 0x000fe20008400000 */
[----:B------:R-:W-:Y:S01]  /*2cf0*/  FSEL R6, R113, -INF , P6 ;  /* 0xff80000071067808 */ /* 0x000fe20003000000 */
[----:B------:R-:W-:Y:S01]  /*2d00*/  FMUL R57, R57, UR4 ;  /* 0x0000000439397c20 */ /* 0x000fe20008400000 */
[----:B------:R-:W-:Y:S01]  /*2d10*/  ISETP.GT.AND P6, PT, R0, 0x17, PT ;  /* 0x000000170000780c */ /* 0x000fe20003fc4270 */
[----:B------:R-:W-:Y:S01]  /*2d20*/  FMUL R58, R58, UR4 ;  /* 0x000000043a3a7c20 */ /* 0x000fe20008400000 */
[----:B------:R-:W-:Y:S01]  /*2d30*/  FSEL R11, R27, -INF , P2 ;  /* 0xff8000001b0b7808 */ /* 0x000fe20001000000 */
[----:B------:R-:W1:Y:S01]  /*2d40*/  LDC R25, c[0x0][0x3d8] ;  /* 0x0000f600ff197b82 */ /* 0x000e620000000800 */
        /* <DEDUP_REMOVED lines=8> */
[C---:B------:R-:W-:Y:S01]  /*2dd0*/  ISETP.GT.AND P6, PT, R0.reuse, 0x1a, PT ;  /* 0x0000001a0000780c */ /* 0x040fe20003fc4270 */
[----:B------:R-:W-:Y:S01]  /*2de0*/  FMUL R65, R65, UR4 ;  /* 0x0000000441417c20 */ /* 0x000fe20008400000 */
[----:B------:R-:W-:Y:S01]  /*2df0*/  ISETP.GT.AND P2, PT, R0, 0x19, PT ;  /* 0x000000190000780c */ /* 0x000fe20003f44270 */
[----:B------:R-:W-:Y:S01]  /*2e00*/  FMUL R64, R64, UR4 ;  /* 0x0000000440407c20 */ /* 0x000fe20008400000 */
[----:B------:R-:W-:Y:S01]  /*2e10*/  FMNMX3 R28, R27, R6, R7, !PT ;  /* 0x000000061b1c7276 */ /* 0x000fe20007800007 */
[----:B------:R-:W-:Y:S01]  /*2e20*/  FMUL R67, R67, UR4 ;  /* 0x0000000443437c20 */ /* 0x000fe20008400000 */
[----:B------:R-:W-:Y:S01]  /*2e30*/  FSEL R14, R29, -INF , P3 ;  /* 0xff8000001d0e7808 */ /* 0x000fe20001800000 */
[----:B------:R-:W-:Y:S01]  /*2e40*/  USHF.R.S32.HI UR4, URZ, 0x1f, UR6 ;  /* 0x0000001fff047899 */ /* 0x000fe20008011406 */
[----:B------:R-:W-:-:S02]  /*2e50*/  FSEL R16, R31, -INF , P6 ;  /* 0xff8000001f107808 */ /* 0x000fc40003000000 */
[----:B------:R-:W-:Y:S02]  /*2e60*/  ISETP.GT.AND P3, PT, R0, 0x1b, PT ;  /* 0x0000001b0000780c */ /* 0x000fe40003f64270 */
[----:B------:R-:W-:Y:S02]  /*2e70*/  FSEL R15, R115, -INF , P2 ;  /* 0xff800000730f7808 */ /* 0x000fe40001000000 */
[----:B------:R-:W-:Y:S01]  /*2e80*/  FMNMX3 R31, R28, R11, R10, !PT ;  /* 0x0000000b1c1f7276 */ /* 0x000fe2000780000a */
[-C--:B-1----:R-:W-:Y:S01]  /*2e90*/  IMAD R70, R70, R25.reuse, RZ ;  /* 0x0000001946467224 */ /* 0x082fe200078e02ff */
[----:B------:R-:W-:Y:S01]  /*2ea0*/  ISETP.GT.AND P2, PT, R0, 0x1c, PT ;  /* 0x0000001c0000780c */ /* 0x000fe20003f44270 */
[-C--:B------:R-:W-:Y:S01]  /*2eb0*/  IMAD R108, R108, R25.reuse, RZ ;  /* 0x000000196c6c7224 */ /* 0x080fe200078e02ff */
[----:B------:R-:W-:Y:S01]  /*2ec0*/  ISETP.GT.AND P6, PT, R0, 0x1d, PT ;  /* 0x0000001d0000780c */ /* 0x000fe20003fc4270 */
[----:B------:R-:W-:Y:S01]  /*2ed0*/  IMAD R110, R110, R25, RZ ;  /* 0x000000196e6e7224 */ /* 0x000fe200078e02ff */
[----:B------:R-:W-:-:S02]  /*2ee0*/  FSEL R17, R32, -INF , P3 ;  /* 0xff80000020117808 */ /* 0x000fc40001800000 */
[----:B------:R-:W-:Y:S02]  /*2ef0*/  FMNMX3 R31, R31, R14, R15, !PT ;  /* 0x0000000e1f1f7276 */ /* 0x000fe4000780000f */
[----:B------:R-:W-:Y:S02]  /*2f00*/  FSEL R19, R33, -INF , P2 ;  /* 0xff80000021137808 */ /* 0x000fe40001000000 */
[----:B------:R-:W-:Y:S02]  /*2f10*/  ISETP.GT.AND P2, PT, R0, 0x1f, PT ;  /* 0x0000001f0000780c */ /* 0x000fe40003f44270 */
[----:B------:R-:W-:Y:S02]  /*2f20*/  FSEL R20, R116, -INF , P6 ;  /* 0xff80000074147808 */ /* 0x000fe40003000000 */
[C---:B------:R-:W-:Y:S02]  /*2f30*/  ISETP.GT.AND P3, PT, R0.reuse, 0x1e, PT ;  /* 0x0000001e0000780c */ /* 0x040fe40003f64270 */
[----:B------:R-:W-:-:S02]  /*2f40*/  ISETP.GT.AND P6, PT, R0, 0x20, PT ;  /* 0x000000200000780c */ /* 0x000fc40003fc4270 */
[----:B------:R-:W-:Y:S02]  /*2f50*/  FMNMX3 R33, R31, R16, R17, !PT ;  /* 0x000000101f217276 */ /* 0x000fe40007800011 */
[----:B------:R-:W-:Y:S02]  /*2f60*/  FSEL R23, R36, -INF , P2 ;  /* 0xff80000024177808 */ /* 0x000fe40001000000 */
[----:B------:R-:W-:Y:S02]  /*2f70*/  FSEL R22, R117, -INF , P3 ;  /* 0xff80000075167808 */ /* 0x000fe40001800000 */
[C---:B------:R-:W-:Y:S02]  /*2f80*/  ISETP.GT.AND P2, PT, R0.reuse, 0x22, PT ;  /* 0x000000220000780c */ /* 0x040fe40003f44270 */
[----:B------:R-:W-:Y:S02]  /*2f90*/  FSEL R24, R37, -INF , P6 ;  /* 0xff80000025187808 */ /* 0x000fe40003000000 */
[----:B------:R-:W-:-:S02]  /*2fa0*/  ISETP.GT.AND P3, PT, R0, 0x21, PT ;  /* 0x000000210000780c */ /* 0x000fc40003f64270 */
[----:B------:R-:W-:Y:S02]  /*2fb0*/  FMNMX3 R37, R33, R19, R20, !PT ;  /* 0x0000001321257276 */ /* 0x000fe40007800014 */
[----:B------:R-:W-:Y:S02]  /*2fc0*/  FSEL R29, R39, -INF , P2 ;  /* 0xff800000271d7808 */ /* 0x000fe40001000000 */
[----:B------:R-:W-:Y:S02]  /*2fd0*/  ISETP.GT.AND P6, PT, R0, 0x23, PT ;  /* 0x000000230000780c */ /* 0x000fe40003fc4270 */
[----:B------:R-:W-:Y:S02]  /*2fe0*/  FSEL R27, R38, -INF , P3 ;  /* 0xff800000261b7808 */ /* 0x000fe40001800000 */
[----:B------:R-:W-:Y:S02]  /*2ff0*/  FMNMX3 R39, R37, R22, R23, !PT ;  /* 0x0000001625277276 */ /* 0x000fe40007800017 */
[----:B------:R-:W-:-:S02]  /*3000*/  ISETP.GT.AND P3, PT, R0, 0x24, PT ;  /* 0x000000240000780c */ /* 0x000fc40003f64270 */
[----:B------:R-:W-:Y:S02]  /*3010*/  ISETP.GT.AND P2, PT, R0, 0x25, PT ;  /* 0x000000250000780c */ /* 0x000fe40003f44270 */
[----:B------:R-:W-:Y:S02]  /*3020*/  FSEL R28, R118, -INF , P6 ;  /* 0xff800000761c7808 */ /* 0x000fe40003000000 */
[----:B------:R-:W-:Y:S02]  /*3030*/  FMNMX3 R39, R39, R24, R27, !PT ;  /* 0x0000001827277276 */ /* 0x000fe4000780001b */
[----:B------:R-:W-:Y:S02]  /*3040*/  FSEL R32, R41, -INF , P3 ;  /* 0xff80000029207808 */ /* 0x000fe40001800000 */
[----:B------:R-:W-:Y:S02]  /*3050*/  ISETP.GT.AND P3, PT, R0, 0x27, PT ;  /* 0x000000270000780c */ /* 0x000fe40003f64270 */
[----:B------:R-:W-:-:S02]  /*3060*/  FSEL R31, R42, -INF , P2 ;  /* 0xff8000002a1f7808 */ /* 0x000fc40001000000 */
[C---:B------:R-:W-:Y:S02]  /*3070*/  ISETP.GT.AND P6, PT, R0.reuse, 0x26, PT ;  /* 0x000000260000780c */ /* 0x040fe40003fc4270 */
[----:B------:R-:W-:Y:S02]  /*3080*/  ISETP.GT.AND P2, PT, R0, 0x28, PT ;  /* 0x000000280000780c */ /* 0x000fe40003f44270 */
[----:B------:R-:W-:Y:S02]  /*3090*/  FMNMX3 R41, R39, R29, R28, !PT ;  /* 0x0000001d27297276 */ /* 0x000fe4000780001c */
[----:B------:R-:W-:Y:S02]  /*30a0*/  FSEL R33, R44, -INF , P3 ;  /* 0xff8000002c217808 */ /* 0x000fe40001800000 */
[----:B------:R-:W-:Y:S02]  /*30b0*/  FSEL R36, R119, -INF , P6 ;  /* 0xff80000077247808 */ /* 0x000fe40003000000 */
[----:B------:R-:W-:-:S02]  /*30c0*/  ISETP.GT.AND P3, PT, R0, 0x2a, PT ;  /* 0x0000002a0000780c */ /* 0x000fc40003f64270 */
[----:B------:R-:W-:Y:S02]  /*30d0*/  FSEL R37, R45, -INF , P2 ;  /* 0xff8000002d257808 */ /* 0x000fe40001000000 */
[C---:B------:R-:W-:Y:S02]  /*30e0*/  ISETP.GT.AND P6, PT, R0.reuse, 0x29, PT ;  /* 0x000000290000780c */ /* 0x040fe40003fc4270 */
[----:B------:R-:W-:Y:S02]  /*30f0*/  FMNMX3 R45, R41, R32, R31, !PT ;  /* 0x00000020292d7276 */ /* 0x000fe4000780001f */
[----:B------:R-:W-:Y:S02]  /*3100*/  FSEL R42, R47, -INF , P3 ;  /* 0xff8000002f2a7808 */ /* 0x000fe40001800000 */
[----:B------:R-:W-:Y:S02]  /*3110*/  ISETP.GT.AND P2, PT, R0, 0x2b, PT ;  /* 0x0000002b0000780c */ /* 0x000fe40003f44270 */
[----:B------:R-:W-:-:S02]  /*3120*/  FSEL R38, R46, -INF , P6 ;  /* 0xff8000002e267808 */ /* 0x000fc40003000000 */
[----:B------:R-:W-:Y:S02]  /*3130*/  FMNMX3 R47, R45, R36, R33, !PT ;  /* 0x000000242d2f7276 */ /* 0x000fe40007800021 */
[C---:B------:R-:W-:Y:S02]  /*3140*/  ISETP.GT.AND P6, PT, R0.reuse, 0x2c, PT ;  /* 0x0000002c0000780c */ /* 0x040fe40003fc4270 */
[----:B------:R-:W-:Y:S02]  /*3150*/  ISETP.GT.AND P3, PT, R0, 0x2d, PT ;  /* 0x0000002d0000780c */ /* 0x000fe40003f64270 */
[----:B------:R-:W-:Y:S02]  /*3160*/  FSEL R39, R48, -INF , P2 ;  /* 0xff80000030277808 */ /* 0x000fe40001000000 */
[----:B------:R-:W-:Y:S02]  /*3170*/  FMNMX3 R47, R47, R37, R38, !PT ;  /* 0x000000252f2f7276 */ /* 0x000fe40007800026 */
[----:B------:R-:W-:-:S02]  /*3180*/  ISETP.GT.AND P2, PT, R0, 0x2e, PT ;  /* 0x0000002e0000780c */ /* 0x000fc40003f44270 */
[----:B------:R-:W-:Y:S02]  /*3190*/  FSEL R44, R49, -INF , P6 ;  /* 0xff800000312c7808 */ /* 0x000fe40003000000 */
[----:B------:R-:W-:Y:S02]  /*31a0*/  ISETP.GT.AND P6, PT, R0, 0x2f, PT ;  /* 0x0000002f0000780c */ /* 0x000fe40003fc4270 */
[----:B------:R-:W-:Y:S02]  /*31b0*/  FSEL R41, R50, -INF , P3 ;  /* 0xff80000032297808 */ /* 0x000fe40001800000 */
[----:B------:R-:W-:Y:S02]  /*31c0*/  FMNMX3 R49, R47, R42, R39, !PT ;  /* 0x0000002a2f317276 */ /* 0x000fe40007800027 */
[----:B------:R-:W-:Y:S02]  /*31d0*/  ISETP.GT.AND P3, PT, R0, 0x30, PT ;  /* 0x000000300000780c */ /* 0x000fe40003f64270 */
[----:B------:R-:W-:-:S02]  /*31e0*/  FSEL R46, R51, -INF , P2 ;  /* 0xff800000332e7808 */ /* 0x000fc40001000000 */
[----:B------:R-:W-:Y:S02]  /*31f0*/  ISETP.GT.AND P2, PT, R0, 0x31, PT ;  /* 0x000000310000780c */ /* 0x000fe40003f44270 */
[----:B------:R-:W-:Y:S02]  /*3200*/  FSEL R45, R52, -INF , P6 ;  /* 0xff800000342d7808 */ /* 0x000fe40003000000 */
[----:B------:R-:W-:Y:S02]  /*3210*/  FMNMX3 R51, R49, R44, R41, !PT ;  /* 0x0000002c31337276 */ /* 0x000fe40007800029 */
[C---:B------:R-:W-:Y:S02]  /*3220*/  ISETP.GT.AND P6, PT, R0.reuse, 0x32, PT ;  /* 0x000000320000780c */ /* 0x040fe40003fc4270 */
[----:B------:R-:W-:Y:S02]  /*3230*/  FSEL R48, R53, -INF , P3 ;  /* 0xff80000035307808 */ /* 0x000fe40001800000 */
[----:B------:R-:W-:-:S02]  /*3240*/  ISETP.GT.AND P3, PT, R0, 0x33, PT ;  /* 0x000000330000780c */ /* 0x000fc40003f64270 */
[----:B------:R-:W-:Y:S02]  /*3250*/  FSEL R47, R54, -INF , P2 ;  /* 0xff800000362f7808 */ /* 0x000fe40001000000 */
[----:B------:R-:W-:Y:S02]  /*3260*/  FMNMX3 R53, R51, R46, R45, !PT ;  /* 0x0000002e33357276 */ /* 0x000fe4000780002d */
[C---:B------:R-:W-:Y:S02]  /*3270*/  ISETP.GT.AND P2, PT, R0.reuse, 0x34, PT ;  /* 0x000000340000780c */ /* 0x040fe40003f44270 */
[----:B------:R-:W-:Y:S02]  /*3280*/  FSEL R50, R55, -INF , P6 ;  /* 0xff80000037327808 */ /* 0x000fe40003000000 */
[----:B------:R-:W-:Y:S02]  /*3290*/  ISETP.GT.AND P6, PT, R0, 0x35, PT ;  /* 0x000000350000780c */ /* 0x000fe40003fc4270 */
[----:B------:R-:W-:-:S02]  /*32a0*/  FSEL R49, R56, -INF , P3 ;  /* 0xff80000038317808 */ /* 0x000fc40001800000 */
[----:B------:R-:W-:Y:S02]  /*32b0*/  FMNMX3 R53, R53, R48, R47, !PT ;  /* 0x0000003035357276 */ /* 0x000fe4000780002f */
[----:B------:R-:W-:Y:S02]  /*32c0*/  FSEL R51, R57, -INF , P2 ;  /* 0xff80000039337808 */ /* 0x000fe40001000000 */
[C---:B------:R-:W-:Y:S02]  /*32d0*/  ISETP.GT.AND P3, PT, R0.reuse, 0x36, PT ;  /* 0x000000360000780c */ /* 0x040fe40003f64270 */
[----:B------:R-:W-:Y:S02]  /*32e0*/  ISETP.GT.AND P2, PT, R0, 0x37, PT ;  /* 0x000000370000780c */ /* 0x000fe40003f44270 */
[----:B------:R-:W-:Y:S02]  /*32f0*/  FSEL R52, R58, -INF , P6 ;  /* 0xff8000003a347808 */ /* 0x000fe40003000000 */
[----:B------:R-:W-:-:S02]  /*3300*/  FMNMX3 R55, R53, R50, R49, !PT ;  /* 0x0000003235377276 */ /* 0x000fc40007800031 */
[----:B------:R-:W-:Y:S02]  /*3310*/  FSEL R54, R59, -INF , P3 ;  /* 0xff8000003b367808 */ /* 0x000fe40001800000 */
[----:B------:R-:W-:Y:S02]  /*3320*/  FSEL R53, R60, -INF , P2 ;  /* 0xff8000003c357808 */ /* 0x000fe40001000000 */
[C---:B------:R-:W-:Y:S02]  /*3330*/  ISETP.GT.AND P6, PT, R0.reuse, 0x38, PT ;  /* 0x000000380000780c */ /* 0x040fe40003fc4270 */
[C---:B------:R-:W-:Y:S02]  /*3340*/  ISETP.GT.AND P3, PT, R0.reuse, 0x39, PT ;  /* 0x000000390000780c */ /* 0x040fe40003f64270 */
[----:B------:R-:W-:Y:S02]  /*3350*/  ISETP.GT.AND P2, PT, R0, 0x3a, PT ;  /* 0x0000003a0000780c */ /* 0x000fe40003f44270 */
[----:B------:R-:W-:-:S02]  /*3360*/  FMNMX3 R57, R55, R51, R52, !PT ;  /* 0x0000003337397276 */ /* 0x000fc40007800034 */
[----:B------:R-:W-:Y:S02]  /*3370*/  FSEL R56, R61, -INF , P6 ;  /* 0xff8000003d387808 */ /* 0x000fe40003000000 */
[----:B------:R-:W-:Y:S02]  /*3380*/  FSEL R55, R62, -INF , P3 ;  /* 0xff8000003e377808 */ /* 0x000fe40001800000 */
[----:B------:R-:W-:Y:S02]  /*3390*/  FMNMX3 R58, R57, R54, R53, !PT ;  /* 0x00000036393a7276 */ /* 0x000fe40007800035 */
[----:B------:R-:W-:Y:S02]  /*33a0*/  FSEL R60, R120, -INF , P2 ;  /* 0xff800000783c7808 */ /* 0x000fe40001000000 */
[C---:B------:R-:W-:Y:S02]  /*33b0*/  ISETP.GT.AND P3, PT, R0.reuse, 0x3c, PT ;  /* 0x0000003c0000780c */ /* 0x040fe40003f64270 */
[----:B------:R-:W-:-:S02]  /*33c0*/  ISETP.GT.AND P2, PT, R0, 0x3d, PT ;  /* 0x0000003d0000780c */ /* 0x000fc40003f44270 */
[----:B------:R-:W-:Y:S02]  /*33d0*/  FMNMX3 R61, R58, R56, R55, !PT ;  /* 0x000000383a3d7276 */ /* 0x000fe40007800037 */
[----:B------:R-:W-:Y:S01]  /*33e0*/  FSEL R58, R65, -INF , P3 ;  /* 0xff800000413a7808 */ /* 0x000fe20001800000 */
[----:B------:R-:W-:Y:S01]  /*33f0*/  IMAD R65, R106, R25, RZ ;  /* 0x000000196a417224 */ /* 0x000fe200078e02ff */
[----:B------:R-:W-:Y:S02]  /*3400*/  FSEL R59, R121, -INF , P2 ;  /* 0xff800000793b7808 */ /* 0x000fe40001000000 */
[----:B0-----:R-:W-:Y:S02]  /*3410*/  IADD3 R109, P2, P3, R71, UR6, R4 ;  /* 0x00000006476d7c10 */ /* 0x001fe4000fb5e004 */
[----:B------:R-:W-:Y:S02]  /*3420*/  ISETP.GT.AND P6, PT, R0, 0x3b, PT ;  /* 0x0000003b0000780c */ /* 0x000fe40003fc4270 */
[----:B------:R-:W-:-:S02]  /*3430*/  SHF.R.S32.HI R4, RZ, 0x1f, R71 ;  /* 0x0000001fff047819 */ /* 0x000fc40000011447 */
[----:B------:R-:W-:Y:S01]  /*3440*/  FSEL R57, R64, -INF , P6 ;  /* 0xff80000040397808 */ /* 0x000fe20003000000 */
[----:B------:R-:W-:Y:S01]  /*3450*/  IMAD R64, R25, 0x4, R70 ;  /* 0x0000000419407824 */ /* 0x000fe200078e0246 */
[----:B------:R-:W-:Y:S02]  /*3460*/  IADD3.X R115, PT, PT, R4, UR4, R5, P2, P3 ;  /* 0x0000000404737c10 */ /* 0x000fe400097e6405 */
[----:B------:R-:W-:Y:S02]  /*3470*/  ISETP.GT.AND P6, PT, R0, 0x3e, PT ;  /* 0x0000003e0000780c */ /* 0x000fe40003fc4270 */
[----:B------:R-:W-:Y:S02]  /*3480*/  IADD3 R154, P3, PT, R70, R109, RZ ;  /* 0x0000006d469a7210 */ /* 0x000fe40007f7e0ff */
[----:B------:R-:W-:Y:S01]  /*3490*/  FSEL R62, R67, -INF , P6 ;  /* 0xff800000433e7808 */ /* 0x000fe20003000000 */
[----:B------:R-:W-:Y:S01]  /*34a0*/  IMAD R67, R72, R25, RZ ;  /* 0x0000001948437224 */ /* 0x000fe200078e02ff */
[----:B------:R-:W-:Y:S01]  /*34b0*/  LEA.HI.X.SX32 R155, R70, R115, 0x1, P3 ;  /* 0x00000073469b7211 */ /* 0x000fe200018f0eff */
[----:B------:R-:W-:Y:S01]  /*34c0*/  IMAD R70, R25, 0x4, R64 ;  /* 0x0000000419467824 */ /* 0x000fe200078e0240 */
[----:B------:R-:W-:-:S02]  /*34d0*/  IADD3 R152, P6, PT, R64, R109, RZ ;  /* 0x0000006d40987210 */ /* 0x000fc40007fde0ff */
[----:B------:R-:W-:Y:S02]  /*34e0*/  FMNMX3 R61, R61, R60, R57, !PT ;  /* 0x0000003c3d3d7276 */ /* 0x000fe40007800039 */
[----:B------:R-:W-:Y:S01]  /*34f0*/  LEA.HI.X.SX32 R153, R64, R115, 0x1, P6 ;  /* 0x0000007340997211 */ /* 0x000fe200030f0eff */
[----:B------:R-:W-:Y:S01]  /*3500*/  IMAD R64, R25, 0x8, R70 ;  /* 0x0000000819407824 */ /* 0x000fe200078e0246 */
[C---:B------:R-:W-:Y:S02]  /*3510*/  IADD3 R146, P6, PT, R70.reuse, R109, RZ ;  /* 0x0000006d46927210 */ /* 0x040fe40007fde0ff */
[----:B------:R-:W-:Y:S02]  /*3520*/  FMNMX3 R61, R61, R58, R59, !PT ;  /* 0x0000003a3d3d7276 */ /* 0x000fe4000780003b */
[----:B------:R-:W-:Y:S01]  /*3530*/  LEA.HI.X.SX32 R147, R70, R115, 0x1, P6 ;  /* 0x0000007346937211 */ /* 0x000fe200030f0eff */
[----:B------:R-:W-:Y:S01]  /*3540*/  IMAD R70, R25, 0x4, R64 ;  /* 0x0000000419467824 */ /* 0x000fe200078e0240 */
[----:B------:R-:W-:-:S02]  /*3550*/  IADD3 R142, P6, PT, R64, R109, RZ ;  /* 0x0000006d408e7210 */ /* 0x000fc40007fde0ff */
[----:B------:R-:W-:Y:S01]  /*3560*/  FMNMX3 R113, R61, -INF , R62, !PT ;  /* 0xff8000003d717876 */ /* 0x000fe2000780003e */
[----:B------:R-:W-:Y:S01]  /*3570*/  IMAD R72, R25, 0x4, R70 ;  /* 0x0000000419487824 */ /* 0x000fe200078e0246 */
[----:B------:R-:W-:Y:S02]  /*3580*/  LEA.HI.X.SX32 R143, R64, R115, 0x1, P6 ;  /* 0x00000073408f7211 */ /* 0x000fe400030f0eff */
[-C--:B------:R-:W-:Y:S01]  /*3590*/  IADD3 R140, P6, PT, R70, R109.reuse, RZ ;  /* 0x0000006d468c7210 */ /* 0x080fe20007fde0ff */
[--C-:B------:R-:W-:Y:S01]  /*35a0*/  FADD R73, R73, -R113.reuse ;  /* 0x8000007149497221 */ /* 0x100fe20000000000 */
[----:B------:R-:W-:Y:S01]  /*35b0*/  IADD3 R136, P3, PT, R108, R109, RZ ;  /* 0x0000006d6c887210 */ /* 0x000fe20007f7e0ff */
[--C-:B------:R-:W-:Y:S01]  /*35c0*/  FADD R71, R63, -R113.reuse ;  /* 0x800000713f477221 */ /* 0x100fe20000000000 */
[----:B------:R-:W-:Y:S01]  /*35d0*/  LEA.HI.X.SX32 R141, R70, R115, 0x1, P6 ;  /* 0x00000073468d7211 */ /* 0x000fe200030f0eff */
[----:B------:R-:W-:Y:S01]  /*35e0*/  IMAD R70, R25, 0x8, R72 ;  /* 0x0000000819467824 */ /* 0x000fe200078e0248 */
[----:B------:R-:W-:Y:S01]  /*35f0*/  IADD3 R138, P6, PT, R72, R109, RZ ;  /* 0x0000006d488a7210 */ /* 0x000fe20007fde0ff */
[----:B------:R-:W-:Y:S01]  /*3600*/  FMUL R73, R73, 1.4426950216293334961 ;  /* 0x3fb8aa3b49497820 */ /* 0x000fe20000400000 */
[-C--:B------:R-:W-:Y:S01]  /*3610*/  LEA.HI.X.SX32 R137, R108, R115.reuse, 0x1, P3 ;  /* 0x000000736c897211 */ /* 0x080fe200018f0eff */
[--C-:B------:R-:W-:Y:S01]  /*3620*/  FADD R126, R126, -R113.reuse ;  /* 0x800000717e7e7221 */ /* 0x100fe20000000000 */
[----:B------:R-:W-:Y:S01]  /*3630*/  LEA.HI.X.SX32 R139, R72, R115, 0x1, P6 ;  /* 0x00000073488b7211 */ /* 0x000fe200030f0eff */
[C---:B------:R-:W-:Y:S01]  /*3640*/  IMAD R72, R25.reuse, 0x4, R70 ;  /* 0x0000000419487824 */ /* 0x040fe200078e0246 */
[-C--:B------:R-:W-:Y:S01]  /*3650*/  IADD3 R134, P3, PT, R70, R109.reuse, RZ ;  /* 0x0000006d46867210 */ /* 0x080fe20007f7e0ff */
[----:B------:R0:W-:Y:S01]  /*3660*/  MUFU.EX2 R117, R73 ;  /* 0x0000004900757308 */ /* 0x0001e20000000800 */
[-C--:B------:R-:W-:Y:S01]  /*3670*/  IADD3 R144, P2, PT, R110, R109.reuse, RZ ;  /* 0x0000006d6e907210 */ /* 0x080fe20007f5e0ff */
[C---:B------:R-:W-:Y:S01]  /*3680*/  IMAD R108, R25.reuse, 0x4, R72 ;  /* 0x00000004196c7824 */ /* 0x040fe200078e0248 */
[----:B------:R-:W-:Y:S01]  /*3690*/  IADD3 R132, P6, PT, R72, R109, RZ ;  /* 0x0000006d48847210 */ /* 0x000fe20007fde0ff */
[----:B------:R-:W-:Y:S01]  /*36a0*/  FMUL R61, R126, 1.4426950216293334961 ;  /* 0x3fb8aa3b7e3d7820 */ /* 0x000fe20000400000 */
[-C--:B------:R-:W-:Y:S01]  /*36b0*/  LEA.HI.X.SX32 R135, R70, R115.reuse, 0x1, P3 ;  /* 0x0000007346877211 */ /* 0x080fe200018f0eff */
[----:B------:R-:W-:Y:S01]  /*36c0*/  IMAD R70, R25, 0x8, R108 ;  /* 0x0000000819467824 */ /* 0x000fe200078e026c */
[----:B------:R-:W-:Y:S01]  /*36d0*/  LEA.HI.X.SX32 R133, R72, R115, 0x1, P6 ;  /* 0x0000007348857211 */ /* 0x000fe200030f0eff */
[--C-:B------:R-:W-:Y:S01]  /*36e0*/  FADD R64, R128, -R113.reuse ;  /* 0x8000007180407221 */ /* 0x100fe20000000000 */
[----:B0-----:R-:W-:Y:S01]  /*36f0*/  FMUL R73, R71, 1.4426950216293334961 ;  /* 0x3fb8aa3b47497820 */ /* 0x001fe20000400000 */
[--C-:B------:R-:W-:Y:S01]  /*3700*/  FADD R71, R66, -R113.reuse ;  /* 0x8000007142477221 */ /* 0x100fe20000000000 */
[----:B------:R-:W-:Y:S01]  /*3710*/  IADD3 R130, P6, PT, R108, R109, RZ ;  /* 0x0000006d6c827210 */ /* 0x000fe20007fde0ff */
[----:B------:R-:W-:Y:S01]  /*3720*/  IMAD R72, R25, 0x4, R70 ;  /* 0x0000000419487824 */ /* 0x000fe200078e0246 */
[-C--:B------:R-:W-:Y:S01]  /*3730*/  LEA.HI.X.SX32 R145, R110, R115.reuse, 0x1, P2 ;  /* 0x000000736e917211 */ /* 0x080fe200010f0eff */
[----:B------:R-:W-:Y:S01]  /*3740*/  FMUL R118, R71, 1.4426950216293334961 ;  /* 0x3fb8aa3b47767820 */ /* 0x000fe20000400000 */
[----:B------:R-:W-:Y:S01]  /*3750*/  LEA.HI.X.SX32 R131, R108, R115, 0x1, P6 ;  /* 0x000000736c837211 */ /* 0x000fe200030f0eff */
[----:B------:R-:W-:Y:S01]  /*3760*/  FADD R71, R43, -R113 ;  /* 0x800000712b477221 */ /* 0x000fe20000000000 */
[----:B------:R-:W-:Y:S01]  /*3770*/  IADD3 R126, P6, PT, R70, R109, RZ ;  /* 0x0000006d467e7210 */ /* 0x000fe20007fde0ff */
[----:B------:R-:W-:-:S02]  /*3780*/  IMAD R43, R25, 0x4, R72 ;  /* 0x00000004192b7824 */ /* 0x000fc400078e0248 */
[--C-:B------:R-:W-:Y:S01]  /*3790*/  FADD R124, R124, -R113.reuse ;  /* 0x800000717c7c7221 */ /* 0x100fe20000000000 */
[----:B------:R-:W-:Y:S01]  /*37a0*/  IADD3 R128, P2, PT, R65, R109, RZ ;  /* 0x0000006d41807210 */ /* 0x000fe20007f5e0ff */
[--C-:B------:R-:W-:Y:S01]  /*37b0*/  FADD R122, R122, -R113.reuse ;  /* 0x800000717a7a7221 */ /* 0x100fe20000000000 */
[----:B------:R-:W-:Y:S01]  /*37c0*/  LEA.HI.X.SX32 R127, R70, R115, 0x1, P6 ;  /* 0x00000073467f7211 */ /* 0x000fe200030f0eff */
[----:B------:R-:W-:Y:S01]  /*37d0*/  FMUL R4, R124, 1.4426950216293334961 ;  /* 0x3fb8aa3b7c047820 */ /* 0x000fe20000400000 */
[----:B------:R-:W-:Y:S01]  /*37e0*/  IADD3 R108, P6, PT, R43, R109, RZ ;  /* 0x0000006d2b6c7210 */ /* 0x000fe20007fde0ff */
[----:B------:R-:W-:Y:S01]  /*37f0*/  FMUL R116, R122, 1.4426950216293334961 ;  /* 0x3fb8aa3b7a747820 */ /* 0x000fe20000400000 */
[----:B------:R-:W-:Y:S01]  /*3800*/  LEA.HI.X.SX32 R129, R65, R115, 0x1, P2 ;  /* 0x0000007341817211 */ /* 0x000fe200010f0eff */
[--C-:B------:R-:W-:Y:S01]  /*3810*/  FADD R107, R107, -R113.reuse ;  /* 0x800000716b6b7221 */ /* 0x100fe20000000000 */
[-C--:B------:R-:W-:Y:S01]  /*3820*/  IADD3 R106, P3, PT, R67, R109.reuse, RZ ;  /* 0x0000006d436a7210 */ /* 0x080fe20007f7e0ff */
[--C-:B------:R-:W-:Y:S01]  /*3830*/  FADD R40, R40, -R113.reuse ;  /* 0x8000007128287221 */ /* 0x100fe20000000000 */
[----:B------:R-:W-:Y:S01]  /*3840*/  IADD3 R124, P2, PT, R72, R109, RZ ;  /* 0x0000006d487c7210 */ /* 0x000fe20007f5e0ff */
[----:B------:R-:W-:Y:S01]  /*3850*/  FMUL R5, R107, 1.4426950216293334961 ;  /* 0x3fb8aa3b6b057820 */ /* 0x000fe20000400000 */
[-C--:B------:R-:W-:Y:S01]  /*3860*/  LEA.HI.X.SX32 R109, R43, R115.reuse, 0x1, P6 ;  /* 0x000000732b6d7211 */ /* 0x080fe200030f0eff */
[--C-:B------:R-:W-:Y:S01]  /*3870*/  FADD R43, R35, -R113.reuse ;  /* 0x80000071232b7221 */ /* 0x100fe20000000000 */
[----:B------:R-:W-:Y:S01]  /*3880*/  FMUL R65, R40, 1.4426950216293334961 ;  /* 0x3fb8aa3b28417820 */ /* 0x000fe20000400000 */
[-C--:B------:R-:W-:Y:S01]  /*3890*/  LEA.HI.X.SX32 R107, R67, R115.reuse, 0x1, P3 ;  /* 0x00000073436b7211 */ /* 0x080fe200018f0eff */
[----:B------:R-:W3:Y:S01]  /*38a0*/  @P0 LDG.E.U8 R148, desc[UR32][R126.64] ;  /* 0x000000207e940981 */ /* 0x000ee2000c1e1100 */
[----:B------:R-:W-:Y:S01]  /*38b0*/  FMUL R122, R43, 1.4426950216293334961 ;  /* 0x3fb8aa3b2b7a7820 */ /* 0x000fe20000400000 */
[--C-:B------:R-:W-:Y:S01]  /*38c0*/  FADD R43, R34, -R113.reuse ;  /* 0x80000071222b7221 */ /* 0x100fe20000000000 */
[----:B------:R-:W-:Y:S01]  /*38d0*/  LEA.HI.X.SX32 R125, R72, R115, 0x1, P2 ;  /* 0x00000073487d7211 */ /* 0x000fe200010f0eff */
[----:B------:R-:W4:Y:S01]  /*38e0*/  @P0 LDG.E.U8 R150, desc[UR32][R108.64] ;  /* 0x000000206c960981 */ /* 0x000f22000c1e1100 */
[----:B------:R-:W-:Y:S01]  /*38f0*/  PRMT R40, RZ, 0x7610, R40 ;  /* 0x00007610ff287816 */ /* 0x000fe20000000028 */
[----:B------:R-:W-:Y:S01]  /*3900*/  FMUL R119, R43, 1.4426950216293334961 ;  /* 0x3fb8aa3b2b777820 */ /* 0x000fe20000400000 */
[--C-:B------:R-:W-:Y:S01]  /*3910*/  FADD R43, R30, -R113.reuse ;  /* 0x800000711e2b7221 */ /* 0x100fe20000000000 */
[----:B------:R-:W-:Y:S01]  /*3920*/  PRMT R70, RZ, 0x7610, R70 ;  /* 0x00007610ff467816 */ /* 0x000fe20000000046 */
[----:B------:R0:W-:Y:S01]  /*3930*/  MUFU.EX2 R35, R65 ;  /* 0x0000004100237308 */ /* 0x0001e20000000800 */
[----:B------:R-:W-:Y:S01]  /*3940*/  PRMT R110, RZ, 0x7610, R110 ;  /* 0x00007610ff6e7816 */ /* 0x000fe2000000006e */
[----:B------:R-:W2:Y:S01]  /*3950*/  @P0 LDG.E.U8 R40, desc[UR32][R154.64] ;  /* 0x000000209a280981 */ /* 0x000ea2000c1e1100 */
[----:B------:R-:W-:Y:S01]  /*3960*/  PRMT R34, RZ, 0x7610, R34 ;  /* 0x00007610ff227816 */ /* 0x000fe20000000022 */
[----:B------:R-:W-:Y:S01]  /*3970*/  FADD R123, R123, -R113 ;  /* 0x800000717b7b7221 */ /* 0x000fe20000000000 */
[----:B------:R-:W-:Y:S01]  /*3980*/  PRMT R30, RZ, 0x7610, R30 ;  /* 0x00007610ff1e7816 */ /* 0x000fe2000000001e */
[----:B------:R-:W5:Y:S01]  /*3990*/  @P0 LDG.E.U8 R70, desc[UR32][R146.64] ;  /* 0x0000002092460981 */ /* 0x000f62000c1e1100 */
[----:B------:R-:W-:Y:S01]  /*39a0*/  PRMT R114, RZ, 0x7610, R114 ;  /* 0x00007610ff727816 */ /* 0x000fe20000000072 */
[----:B------:R-:W-:Y:S01]  /*39b0*/  FMUL R25, R71, 1.4426950216293334961 ;  /* 0x3fb8aa3b47197820 */ /* 0x000fe20000400000 */
[----:B------:R-:W-:Y:S01]  /*39c0*/  PRMT R115, RZ, 0x7610, R115 ;  /* 0x00007610ff737816 */ /* 0x000fe20000000073 */
[----:B------:R-:W2:Y:S01]  /*39d0*/  @P0 LDG.E.U8 R110, desc[UR32][R142.64] ;  /* 0x000000208e6e0981 */ /* 0x000ea2000c1e1100 */
[----:B0-----:R-:W-:Y:S01]  /*39e0*/  FMUL R65, R43, 1.4426950216293334961 ;  /* 0x3fb8aa3b2b417820 */ /* 0x001fe20000400000 */
[----:B------:R-:W-:Y:S01]  /*39f0*/  FMUL R123, R123, 1.4426950216293334961 ;  /* 0x3fb8aa3b7b7b7820 */ /* 0x000fe20000400000 */
[----:B------:R-:W-:Y:S01]  /*3a00*/  PRMT R121, RZ, 0x7610, R121 ;  /* 0x00007610ff797816 */ /* 0x000fe20000000079 */
[----:B------:R-:W2:Y:S01]  /*3a10*/  @P0 LDG.E.U8 R34, desc[UR32][R138.64] ;  /* 0x000000208a220981 */ /* 0x000ea2000c1e1100 */
[--C-:B------:R-:W-:Y:S01]  /*3a20*/  FADD R8, R8, -R113.reuse ;  /* 0x8000007108087221 */ /* 0x100fe20000000000 */
[--C-:B------:R-:W-:Y:S01]  /*3a30*/  FADD R72, R9, -R113.reuse ;  /* 0x8000007109487221 */ /* 0x100fe20000000000 */
[----:B------:R-:W-:Y:S01]  /*3a40*/  MUFU.EX2 R116, R116 ;  /* 0x0000007400747308 */ /* 0x000fe20000000800 */
[----:B------:R-:W2:Y:S01]  /*3a50*/  @P0 LDG.E.U8 R30, desc[UR32][R134.64] ;  /* 0x00000020861e0981 */ /* 0x000ea2000c1e1100 */
[----:B------:R-:W-:Y:S01]  /*3a60*/  FADD R10, R10, -R113 ;  /* 0x800000710a0a7221 */ /* 0x000fe20000000000 */
[----:B------:R-:W-:-:S02]  /*3a70*/  FMUL R64, R64, 1.4426950216293334961 ;  /* 0x3fb8aa3b40407820 */ /* 0x000fc40000400000 */
[----:B------:R-:W2:Y:S01]  /*3a80*/  @P0 LDG.E.U8 R114, desc[UR32][R130.64] ;  /* 0x0000002082720981 */ /* 0x000ea2000c1e1100 */
[--C-:B------:R-:W-:Y:S02]  /*3a90*/  FADD R43, R26, -R113.reuse ;  /* 0x800000711a2b7221 */ /* 0x100fe40000000000 */
[----:B------:R0:W-:Y:S01]  /*3aa0*/  MUFU.EX2 R63, R123 ;  /* 0x0000007b003f7308 */ /* 0x0001e20000000800 */
[----:B------:R-:W2:Y:S01]  /*3ab0*/  @P0 LDG.E.U8 R115, desc[UR32][R136.64] ;  /* 0x0000002088730981 */ /* 0x000ea2000c1e1100 */
[----:B------:R-:W-:Y:S01]  /*3ac0*/  FMUL R71, R43, 1.4426950216293334961 ;  /* 0x3fb8aa3b2b477820 */ /* 0x000fe20000400000 */
[----:B------:R-:W-:Y:S02]  /*3ad0*/  FADD R43, R21, -R113 ;  /* 0x80000071152b7221 */ /* 0x000fe40000000000 */
[----:B------:R-:W2:Y:S02]  /*3ae0*/  @P0 LDG.E.U8 R121, desc[UR32][R132.64] ;  /* 0x0000002084790981 */ /* 0x000ea4000c1e1100 */
[----:B------:R-:W-:Y:S01]  /*3af0*/  FMUL R67, R43, 1.4426950216293334961 ;  /* 0x3fb8aa3b2b437820 */ /* 0x000fe20000400000 */
[----:B------:R1:W-:Y:S01]  /*3b00*/  MUFU.EX2 R26, R65 ;  /* 0x00000041001a7308 */ /* 0x0003e20000000800 */
[----:B0-----:R-:W-:-:S02]  /*3b10*/  PRMT R123, RZ, 0x7610, R123 ;  /* 0x00007610ff7b7816 */ /* 0x001fc4000000007b */
[----:B------:R-:W-:Y:S02]  /*3b20*/  PRMT R21, RZ, 0x7610, R21 ;  /* 0x00007610ff157816 */ /* 0x000fe40000000015 */
[----:B------:R-:W-:Y:S02]  /*3b30*/  PRMT R43, RZ, 0x7610, R43 ;  /* 0x00007610ff2b7816 */ /* 0x000fe4000000002b */
[----:B------:R-:W-:Y:S01]  /*3b40*/  PRMT R9, RZ, 0x7610, R9 ;  /* 0x00007610ff097816 */ /* 0x000fe20000000009 */
[----:B------:R-:W2:Y:S01]  /*3b50*/  @P0 LDG.E.U8 R123, desc[UR32][R106.64] ;  /* 0x000000206a7b0981 */ /* 0x000ea2000c1e1100 */
[----:B-1----:R-:W-:Y:S01]  /*3b60*/  FADD R65, R18, -R113 ;  /* 0x8000007112417221 */ /* 0x002fe20000000000 */
[----:B------:R-:W-:Y:S01]  /*3b70*/  FMUL R151, R8, 1.4426950216293334961 ;  /* 0x3fb8aa3b08977820 */ /* 0x000fe20000400000 */
[----:B------:R0:W-:Y:S01]  /*3b80*/  MUFU.EX2 R18, R67 ;  /* 0x0000004300127308 */ /* 0x0001e20000000800 */
[----:B------:R-:W2:Y:S01]  /*3b90*/  @P0 LDG.E.U8 R21, desc[UR32][R152.64] ;  /* 0x0000002098150981 */ /* 0x000ea2000c1e1100 */
[----:B------:R-:W-:Y:S01]  /*3ba0*/  FMUL R120, R65, 1.4426950216293334961 ;  /* 0x3fb8aa3b41787820 */ /* 0x000fe20000400000 */
[----:B------:R-:W-:-:S02]  /*3bb0*/  PRMT R65, RZ, 0x7610, R65 ;  /* 0x00007610ff417816 */ /* 0x000fc40000000041 */
[----:B------:R-:W2:Y:S03]  /*3bc0*/  @P0 LDG.E.U8 R43, desc[UR32][R144.64] ;  /* 0x00000020902b0981 */ /* 0x000ea6000c1e1100 */
[----:B------:R-:W1:Y:S01]  /*3bd0*/  MUFU.EX2 R5, R5 ;  /* 0x0000000500057308 */ /* 0x000e620000000800 */
[----:B0-----:R-:W-:Y:S01]  /*3be0*/  PRMT R67, RZ, 0x7610, R67 ;  /* 0x00007610ff437816 */ /* 0x001fe20000000043 */
[----:B------:R-:W2:Y:S04]  /*3bf0*/  @P0 LDG.E.U8 R65, desc[UR32][R140.64] ;  /* 0x000000208c410981 */ /* 0x000ea8000c1e1100 */
[----:B------:R-:W2:Y:S02]  /*3c00*/  @P0 LDG.E.U8 R9, desc[UR32][R124.64] ;  /* 0x000000207c090981 */ /* 0x000ea4000c1e1100 */
[----:B------:R-:W0:Y:S02]  /*3c10*/  MUFU.EX2 R4, R4 ;  /* 0x0000000400047308 */ /* 0x000e240000000800 */
[----:B------:R-:W2:Y:S01]  /*3c20*/  @P0 LDG.E.U8 R67, desc[UR32][R128.64] ;  /* 0x0000002080430981 */ /* 0x000ea2000c1e1100 */
[----:B------:R-:W-:-:S04]  /*3c30*/  FADD R8, R6, -R113 ;  /* 0x8000007106087221 */ /* 0x000fc80000000000 */
[----:B------:R-:W-:Y:S01]  /*3c40*/  FMUL R157, R8, 1.4426950216293334961 ;  /* 0x3fb8aa3b089d7820 */ /* 0x000fe20000400000 */
[--C-:B------:R-:W-:Y:S01]  /*3c50*/  FADD R8, R7, -R113.reuse ;  /* 0x8000007107087221 */ /* 0x100fe20000000000 */
[----:B------:R-:W0:Y:S03]  /*3c60*/  MUFU.EX2 R61, R61 ;  /* 0x0000003d003d7308 */ /* 0x000e260000000800 */
[----:B------:R-:W-:Y:S01]  /*3c70*/  FMUL R149, R8, 1.4426950216293334961 ;  /* 0x3fb8aa3b08957820 */ /* 0x000fe20000400000 */
[----:B------:R-:W-:Y:S01]  /*3c80*/  FMUL R8, R10, 1.4426950216293334961 ;  /* 0x3fb8aa3b0a087820 */ /* 0x000fe20000400000 */
[--C-:B------:R-:W-:Y:S01]  /*3c90*/  FADD R10, R16, -R113.reuse ;  /* 0x80000071100a7221 */ /* 0x100fe20000000000 */
[--C-:B------:R-:W-:Y:S02]  /*3ca0*/  FADD R17, R17, -R113.reuse ;  /* 0x8000007111117221 */ /* 0x100fe40000000000 */
[----:B------:R0:W-:Y:S01]  /*3cb0*/  MUFU.EX2 R6, R151 ;  /* 0x0000009700067308 */ /* 0x0001e20000000800 */
[----:B------:R-:W-:Y:S01]  /*3cc0*/  FMUL R72, R72, 1.4426950216293334961 ;  /* 0x3fb8aa3b48487820 */ /* 0x000fe20000400000 */
[--C-:B------:R-:W-:Y:S01]  /*3cd0*/  FADD R11, R11, -R113.reuse ;  /* 0x800000710b0b7221 */ /* 0x100fe20000000000 */
[----:B------:R-:W-:-:S05]  /*3ce0*/  FADD R14, R14, -R113 ;  /* 0x800000710e0e7221 */ /* 0x000fca0000000000 */
[----:B------:R-:W1:Y:S01]  /*3cf0*/  MUFU.EX2 R64, R64 ;  /* 0x0000004000407308 */ /* 0x000e620000000800 */
[----:B0-----:R-:W-:Y:S01]  /*3d00*/  FMUL R151, R10, 1.4426950216293334961 ;  /* 0x3fb8aa3b0a977820 */ /* 0x001fe20000400000 */
[----:B------:R-:W-:Y:S01]  /*3d10*/  FMUL R10, R17, 1.4426950216293334961 ;  /* 0x3fb8aa3b110a7820 */ /* 0x000fe20000400000 */
[----:B-1----:R-:W-:Y:S01]  /*3d20*/  FADD R17, R116, R5 ;  /* 0x0000000574117221 */ /* 0x002fe20000000000 */
[----:B------:R-:W-:-:S04]  /*3d30*/  FADD R15, R15, -R113 ;  /* 0x800000710f0f7221 */ /* 0x000fc80000000000 */
[----:B------:R-:W0:Y:S01]  /*3d40*/  MUFU.EX2 R66, R73 ;  /* 0x0000004900427308 */ /* 0x000e220000000800 */
[----:B------:R-:W-:Y:S01]  /*3d50*/  FMUL R156, R11, 1.4426950216293334961 ;  /* 0x3fb8aa3b0b9c7820 */ /* 0x000fe20000400000 */
[--C-:B------:R-:W-:Y:S01]  /*3d60*/  FADD R19, R19, -R113.reuse ;  /* 0x8000007113137221 */ /* 0x100fe20000000000 */
[----:B------:R-:W-:-:S05]  /*3d70*/  FADD R22, R22, -R113 ;  /* 0x8000007116167221 */ /* 0x000fca0000000000 */
[----:B------:R1:W-:Y:S01]  /*3d80*/  MUFU.EX2 R73, R72 ;  /* 0x0000004800497308 */ /* 0x0003e20000000800 */
[----:B------:R-:W-:Y:S01]  /*3d90*/  FMUL R11, R14, 1.4426950216293334961 ;  /* 0x3fb8aa3b0e0b7820 */ /* 0x000fe20000400000 */
[----:B------:R-:W-:-:S06]  /*3da0*/  FMUL R14, R15, 1.4426950216293334961 ;  /* 0x3fb8aa3b0f0e7820 */ /* 0x000fcc0000400000 */
[----:B------:R-:W0:Y:S01]  /*3db0*/  MUFU.EX2 R118, R118 ;  /* 0x0000007600767308 */ /* 0x000e220000000800 */
[----:B-1----:R-:W-:Y:S01]  /*3dc0*/  FADD R72, R4, R17 ;  /* 0x0000001104487221 */ /* 0x002fe20000000000 */
[----:B------:R-:W-:-:S03]  /*3dd0*/  FMUL R15, R19, 1.4426950216293334961 ;  /* 0x3fb8aa3b130f7820 */ /* 0x000fc60000400000 */
[----:B------:R-:W-:Y:S01]  /*3de0*/  FADD R72, R61, R72 ;  /* 0x000000483d487221 */ /* 0x000fe20000000000 */
[----:B------:R-:W-:Y:S02]  /*3df0*/  FMUL R22, R22, 1.4426950216293334961 ;  /* 0x3fb8aa3b16167820 */ /* 0x000fe40000400000 */
[----:B------:R1:W-:Y:S01]  /*3e00*/  MUFU.EX2 R16, R14 ;  /* 0x0000000e00107308 */ /* 0x0003e20000000800 */
[----:B------:R-:W-:-:S07]  /*3e10*/  FADD R19, R117, R72 ;  /* 0x0000004875137221 */ /* 0x000fce0000000000 */
[----:B------:R-:W0:Y:S01]  /*3e20*/  MUFU.EX2 R25, R25 ;  /* 0x0000001900197308 */ /* 0x000e220000000800 */
[----:B-1----:R-:W-:-:S07]  /*3e30*/  FADD R14, R23, -R113 ;  /* 0x80000071170e7221 */ /* 0x002fce0000000000 */
[----:B------:R1:W-:Y:S02]  /*3e40*/  MUFU.EX2 R23, R22 ;  /* 0x0000001600177308 */ /* 0x0003e40000000800 */
[----:B-1----:R-:W-:-:S06]  /*3e50*/  FADD R22, R64, R19 ;  /* 0x0000001340167221 */ /* 0x002fcc0000000000 */
[----:B------:R-:W1:Y:S01]  /*3e60*/  MUFU.EX2 R122, R122 ;  /* 0x0000007a007a7308 */ /* 0x000e620000000800 */
[----:B------:R-:W-:-:S04]  /*3e70*/  FADD R19, R63, R22 ;  /* 0x000000163f137221 */ /* 0x000fc80000000000 */
[----:B0-----:R-:W-:-:S03]  /*3e80*/  FADD R19, R66, R19 ;  /* 0x0000001342137221 */ /* 0x001fc60000000000 */
[----:B------:R-:W0:Y:S01]  /*3e90*/  MUFU.EX2 R119, R119 ;  /* 0x0000007700777308 */ /* 0x000e220000000800 */
[----:B------:R-:W-:Y:S01]  /*3ea0*/  FADD R24, R24, -R113 ;  /* 0x8000007118187221 */ /* 0x000fe20000000000 */
[----:B------:R-:W-:Y:S01]  /*3eb0*/  FADD R22, R118, R19 ;  /* 0x0000001376167221 */ /* 0x000fe20000000000 */
[--C-:B------:R-:W-:Y:S02]  /*3ec0*/  FADD R27, R27, -R113.reuse ;  /* 0x800000711b1b7221 */ /* 0x100fe40000000000 */
[----:B------:R-:W-:Y:S01]  /*3ed0*/  FMUL R17, R24, 1.4426950216293334961 ;  /* 0x3fb8aa3b18117820 */ /* 0x000fe20000400000 */
[----:B------:R-:W-:Y:S02]  /*3ee0*/  FADD R22, R25, R22 ;  /* 0x0000001619167221 */ /* 0x000fe40000000000 */
[----:B------:R-:W0:Y:S01]  /*3ef0*/  MUFU.EX2 R71, R71 ;  /* 0x0000004700477308 */ /* 0x000e220000000800 */
[----:B------:R-:W-:Y:S01]  /*3f00*/  FMUL R24, R27, 1.4426950216293334961 ;  /* 0x3fb8aa3b1b187820 */ /* 0x000fe20000400000 */
[--C-:B------:R-:W-:Y:S01]  /*3f10*/  FADD R28, R28, -R113.reuse ;  /* 0x800000711c1c7221 */ /* 0x100fe20000000000 */
[----:B------:R-:W-:Y:S01]  /*3f20*/  FADD R27, R35, R22 ;  /* 0x00000016231b7221 */ /* 0x000fe20000000000 */
[----:B------:R-:W-:-:S02]  /*3f30*/  FADD R13, R13, -R113 ;  /* 0x800000710d0d7221 */ /* 0x000fc40000000000 */
[----:B------:R-:W-:Y:S01]  /*3f40*/  FMUL R19, R28, 1.4426950216293334961 ;  /* 0x3fb8aa3b1c137820 */ /* 0x000fe20000400000 */
[----:B-1----:R-:W-:Y:S01]  /*3f50*/  FADD R28, R122, R27 ;  /* 0x0000001b7a1c7221 */ /* 0x002fe20000000000 */
[----:B------:R-:W-:Y:S01]  /*3f60*/  FMUL R13, R13, 1.4426950216293334961 ;  /* 0x3fb8aa3b0d0d7820 */ /* 0x000fe20000400000 */
[----:B------:R-:W-:Y:S01]  /*3f70*/  FADD R12, R12, -R113 ;  /* 0x800000710c0c7221 */ /* 0x000fe20000000000 */
[----:B------:R-:W1:Y:S01]  /*3f80*/  MUFU.EX2 R120, R120 ;  /* 0x0000007800787308 */ /* 0x000e620000000800 */
[----:B0-----:R-:W-:Y:S02]  /*3f90*/  FADD R27, R119, R28 ;  /* 0x0000001c771b7221 */ /* 0x001fe40000000000 */
[----:B------:R-:W-:Y:S02]  /*3fa0*/  FMUL R12, R12, 1.4426950216293334961 ;  /* 0x3fb8aa3b0c0c7820 */ /* 0x000fe40000400000 */
[----:B------:R-:W-:-:S03]  /*3fb0*/  FADD R28, R26, R27 ;  /* 0x0000001b1a1c7221 */ /* 0x000fc60000000000 */
[----:B------:R-:W0:Y:S08]  /*3fc0*/  MUFU.EX2 R13, R13 ;  /* 0x0000000d000d7308 */ /* 0x000e300000000800 */
[----:B------:R-:W0:Y:S08]  /*3fd0*/  MUFU.EX2 R12, R12 ;  /* 0x0000000c000c7308 */ /* 0x000e300000000800 */
[----:B------:R0:W1:Y:S02]  /*3fe0*/  MUFU.EX2 R7, R157 ;  /* 0x0000009d00077308 */ /* 0x0000640000000800 */
[----:B0-----:R-:W-:-:S04]  /*3ff0*/  FADD R157, R71, R28 ;  /* 0x0000001c479d7221 */ /* 0x001fc80000000000 */
[----:B------:R-:W-:Y:S01]  /*4000*/  FADD R157, R18, R157 ;  /* 0x0000009d129d7221 */ /* 0x000fe20000000000 */
[----:B------:R-:W-:-:S03]  /*4010*/  FADD R31, R31, -R113 ;  /* 0x800000711f1f7221 */ /* 0x000fc60000000000 */
[----:B-1----:R-:W-:Y:S01]  /*4020*/  FADD R28, R120, R157 ;  /* 0x0000009d781c7221 */ /* 0x002fe20000000000 */
[----:B------:R-:W0:Y:S03]  /*4030*/  MUFU.EX2 R149, R149 ;  /* 0x0000009500957308 */ /* 0x000e260000000800 */
[----:B------:R-:W-:Y:S01]  /*4040*/  FADD R157, R13, R28 ;  /* 0x0000001c0d9d7221 */ /* 0x000fe20000000000 */
[----:B------:R-:W-:Y:S01]  /*4050*/  FMUL R31, R31, 1.4426950216293334961 ;  /* 0x3fb8aa3b1f1f7820 */ /* 0x000fe20000400000 */
[----:B------:R-:W-:Y:S02]  /*4060*/  FADD R27, R36, -R113 ;  /* 0x80000071241b7221 */ /* 0x000fe40000000000 */
[----:B------:R-:W-:Y:S01]  /*4070*/  FADD R28, R12, R157 ;  /* 0x0000009d0c1c7221 */ /* 0x000fe20000000000 */
[----:B------:R-:W1:Y:S08]  /*4080*/  MUFU.EX2 R156, R156 ;  /* 0x0000009c009c7308 */ /* 0x000e700000000800 */
[----:B------:R0:W-:Y:S02]  /*4090*/  MUFU.EX2 R36, R31 ;  /* 0x0000001f00247308 */ /* 0x0001e40000000800 */
[----:B0-----:R-:W-:-:S06]  /*40a0*/  FADD R31, R73, R28 ;  /* 0x0000001c491f7221 */ /* 0x001fcc0000000000 */
[----:B------:R-:W0:Y:S01]  /*40b0*/  MUFU.EX2 R8, R8 ;  /* 0x0000000800087308 */ /* 0x000e220000000800 */
[----:B------:R-:W-:Y:S01]  /*40c0*/  FADD R72, R6, R31 ;  /* 0x0000001f06487221 */ /* 0x000fe20000000000 */
[----:B------:R-:W-:-:S03]  /*40d0*/  FADD R32, R32, -R113 ;  /* 0x8000007120207221 */ /* 0x000fc60000000000 */
[----:B------:R-:W-:-:S03]  /*40e0*/  FADD R72, R7, R72 ;  /* 0x0000004807487221 */ /* 0x000fc60000000000 */
[----:B------:R-:W0:Y:S01]  /*40f0*/  MUFU.EX2 R11, R11 ;  /* 0x0000000b000b7308 */ /* 0x000e220000000800 */
[----:B------:R-:W-:Y:S01]  /*4100*/  FMUL R22, R32, 1.4426950216293334961 ;  /* 0x3fb8aa3b20167820 */ /* 0x000fe20000400000 */
[----:B------:R-:W-:Y:S01]  /*4110*/  FADD R31, R149, R72 ;  /* 0x00000048951f7221 */ /* 0x000fe20000000000 */
[----:B------:R-:W-:Y:S01]  /*4120*/  FMUL R32, R27, 1.4426950216293334961 ;  /* 0x3fb8aa3b1b207820 */ /* 0x000fe20000400000 */
[----:B------:R-:W-:Y:S02]  /*4130*/  FADD R20, R20, -R113 ;  /* 0x8000007114147221 */ /* 0x000fe40000000000 */
[----:B-1----:R-:W-:Y:S02]  /*4140*/  FADD R31, R156, R31 ;  /* 0x0000001f9c1f7221 */ /* 0x002fe40000000000 */
[----:B------:R-:W1:Y:S01]  /*4150*/  MUFU.EX2 R151, R151 ;  /* 0x0000009700977308 */ /* 0x000e620000000800 */
[--C-:B------:R-:W-:Y:S01]  /*4160*/  FADD R27, R33, -R113.reuse ;  /* 0x80000071211b7221 */ /* 0x100fe20000000000 */
[----:B------:R-:W-:Y:S01]  /*4170*/  FADD R37, R37, -R113 ;  /* 0x8000007125257221 */ /* 0x000fe20000000000 */
[----:B------:R-:W-:-:S05]  /*4180*/  FMUL R20, R20, 1.4426950216293334961 ;  /* 0x3fb8aa3b14147820 */ /* 0x000fca0000400000 */
[----:B------:R-:W0:Y:S01]  /*4190*/  MUFU.EX2 R10, R10 ;  /* 0x0000000a000a7308 */ /* 0x000e220000000800 */
[----:B------:R-:W-:-:S07]  /*41a0*/  FMUL R28, R37, 1.4426950216293334961 ;  /* 0x3fb8aa3b251c7820 */ /* 0x000fce0000400000 */
[----:B------:R0:W-:Y:S02]  /*41b0*/  MUFU.EX2 R33, R32 ;  /* 0x0000002000217308 */ /* 0x0001e40000000800 */
[----:B0-----:R-:W-:-:S06]  /*41c0*/  FADD R32, R8, R31 ;  /* 0x0000001f08207221 */ /* 0x001fcc0000000000 */
[----:B------:R-:W0:Y:S01]  /*41d0*/  MUFU.EX2 R15, R15 ;  /* 0x0000000f000f7308 */ /* 0x000e220000000800 */
[----:B------:R-:W-:Y:S01]  /*41e0*/  FADD R37, R11, R32 ;  /* 0x000000200b257221 */ /* 0x000fe20000000000 */
[----:B------:R-:W-:-:S03]  /*41f0*/  FMUL R14, R14, 1.4426950216293334961 ;  /* 0x3fb8aa3b0e0e7820 */ /* 0x000fc60000400000 */
[----:B------:R-:W-:-:S03]  /*4200*/  FADD R32, R16, R37 ;  /* 0x0000002510207221 */ /* 0x000fc60000000000 */
[----:B------:R-:W3:Y:S01]  /*4210*/  MUFU.EX2 R20, R20 ;  /* 0x0000001400147308 */ /* 0x000ee20000000800 */
[--C-:B------:R-:W-:Y:S01]  /*4220*/  FADD R44, R44, -R113.reuse ;  /* 0x800000712c2c7221 */ /* 0x100fe20000000000 */
[----:B-1----:R-:W-:Y:S01]  /*4230*/  FADD R37, R151, R32 ;  /* 0x0000002097257221 */ /* 0x002fe20000000000 */
[--C-:B------:R-:W-:Y:S02]  /*4240*/  FADD R42, R42, -R113.reuse ;  /* 0x800000712a2a7221 */ /* 0x100fe40000000000 */
[----:B------:R-:W-:Y:S01]  /*4250*/  FMUL R32, R44, 1.4426950216293334961 ;  /* 0x3fb8aa3b2c207820 */ /* 0x000fe20000400000 */
[----:B------:R-:W-:Y:S01]  /*4260*/  FADD R29, R29, -R113 ;  /* 0x800000711d1d7221 */ /* 0x000fe20000000000 */
[----:B------:R-:W-:Y:S01]  /*4270*/  FADD R44, R10, R37 ;  /* 0x000000250a2c7221 */ /* 0x000fe20000000000 */
[----:B------:R-:W1:Y:S01]  /*4280*/  MUFU.EX2 R14, R14 ;  /* 0x0000000e000e7308 */ /* 0x000e620000000800 */
[----:B------:R-:W-:Y:S01]  /*4290*/  FMUL R42, R42, 1.4426950216293334961 ;  /* 0x3fb8aa3b2a2a7820 */ /* 0x000fe20000400000 */
[----:B------:R-:W-:Y:S01]  /*42a0*/  FMUL R29, R29, 1.4426950216293334961 ;  /* 0x3fb8aa3b1d1d7820 */ /* 0x000fe20000400000 */
[----:B0-----:R-:W-:-:S05]  /*42b0*/  FADD R37, R15, R44 ;  /* 0x0000002c0f257221 */ /* 0x001fca0000000000 */
[----:B------:R-:W0:Y:S08]  /*42c0*/  MUFU.EX2 R17, R17 ;  /* 0x0000001100117308 */ /* 0x000e300000000800 */
[----:B------:R-:W0:Y:S08]  /*42d0*/  MUFU.EX2 R24, R24 ;  /* 0x0000001800187308 */ /* 0x000e300000000800 */
[----:B------:R3:W-:Y:S01]  /*42e0*/  MUFU.EX2 R157, R42 ;  /* 0x0000002a009d7308 */ /* 0x0007e20000000800 */
[----:B------:R-:W-:Y:S01]  /*42f0*/  FADD R39, R39, -R113 ;  /* 0x8000007127277221 */ /* 0x000fe20000000000 */
[----:B---3--:R-:W-:-:S06]  /*4300*/  FADD R42, R20, R37 ;  /* 0x00000025142a7221 */ /* 0x008fcc0000000000 */
[----:B------:R-:W3:Y:S01]  /*4310*/  MUFU.EX2 R29, R29 ;  /* 0x0000001d001d7308 */ /* 0x000ee20000000800 */
[----:B------:R-:W-:Y:S01]  /*4320*/  FADD R37, R23, R42 ;  /* 0x0000002a17257221 */ /* 0x000fe20000000000 */
[----:B------:R-:W-:-:S03]  /*4330*/  FMUL R31, R39, 1.4426950216293334961 ;  /* 0x3fb8aa3b271f7820 */ /* 0x000fc60000400000 */
[----:B-1----:R-:W-:-:S03]  /*4340*/  FADD R42, R14, R37 ;  /* 0x000000250e2a7221 */ /* 0x002fc60000000000 */
[----:B------:R-:W1:Y:S01]  /*4350*/  MUFU.EX2 R19, R19 ;  /* 0x0000001300137308 */ /* 0x000e620000000800 */
[----:B0-----:R-:W-:-:S07]  /*4360*/  FADD R39, R17, R42 ;  /* 0x0000002a11277221 */ /* 0x001fce0000000000 */
[----:B------:R-:W0:Y:S01]  /*4370*/  MUFU.EX2 R22, R22 ;  /* 0x0000001600167308 */ /* 0x000e220000000800 */
[----:B------:R-:W-:Y:S01]  /*4380*/  FADD R42, R24, R39 ;  /* 0x00000027182a7221 */ /* 0x000fe20000000000 */
[----:B------:R-:W-:Y:S01]  /*4390*/  FMUL R27, R27, 1.4426950216293334961 ;  /* 0x3fb8aa3b1b1b7820 */ /* 0x000fe20000400000 */
[----:B------:R-:W-:Y:S02]  /*43a0*/  FADD R38, R38, -R113 ;  /* 0x8000007126267221 */ /* 0x000fe40000000000 */
[----:B---3--:R-:W-:-:S03]  /*43b0*/  FADD R42, R29, R42 ;  /* 0x0000002a1d2a7221 */ /* 0x008fc60000000000 */
[----:B------:R-:W3:Y:S01]  /*43c0*/  MUFU.EX2 R27, R27 ;  /* 0x0000001b001b7308 */ /* 0x000ee20000000800 */
[----:B-1----:R-:W-:Y:S01]  /*43d0*/  FADD R39, R19, R42 ;  /* 0x0000002a13277221 */ /* 0x002fe20000000000 */
[----:B------:R-:W-:-:S06]  /*43e0*/  FMUL R38, R38, 1.4426950216293334961 ;  /* 0x3fb8aa3b26267820 */ /* 0x000fcc0000400000 */
[----:B------:R-:W1:Y:S01]  /*43f0*/  MUFU.EX2 R28, R28 ;  /* 0x0000001c001c7308 */ /* 0x000e620000000800 */
[----:B0-----:R-:W-:-:S04]  /*4400*/  FADD R39, R22, R39 ;  /* 0x0000002716277221 */ /* 0x001fc80000000000 */
[----:B------:R-:W-:-:S03]  /*4410*/  FADD R42, R36, R39 ;  /* 0x00000027242a7221 */ /* 0x000fc60000000000 */
[----:B------:R-:W0:Y:S01]  /*4420*/  MUFU.EX2 R38, R38 ;  /* 0x0000002600267308 */ /* 0x000e220000000800 */
[----:B------:R-:W-:Y:S01]  /*4430*/  FADD R42, R33, R42 ;  /* 0x0000002a212a7221 */ /* 0x000fe20000000000 */
[--C-:B------:R-:W-:Y:S01]  /*4440*/  FADD R41, R41, -R113.reuse ;  /* 0x8000007129297221 */ /* 0x100fe20000000000 */
[----:B------:R-:W-:Y:S02]  /*4450*/  FADD R46, R46, -R113 ;  /* 0x800000712e2e7221 */ /* 0x000fe40000000000 */
[----:B---3--:R-:W-:Y:S01]  /*4460*/  FADD R39, R27, R42 ;  /* 0x0000002a1b277221 */ /* 0x008fe20000000000 */
[----:B------:R-:W-:Y:S02]  /*4470*/  FMUL R41, R41, 1.4426950216293334961 ;  /* 0x3fb8aa3b29297820 */ /* 0x000fe40000400000 */
[----:B------:R-:W3:Y:S01]  /*4480*/  MUFU.EX2 R31, R31 ;  /* 0x0000001f001f7308 */ /* 0x000ee20000000800 */
[----:B-1----:R-:W-:Y:S01]  /*4490*/  FADD R39, R28, R39 ;  /* 0x000000271c277221 */ /* 0x002fe20000000000 */
[----:B------:R-:W-:Y:S01]  /*44a0*/  FMUL R46, R46, 1.4426950216293334961 ;  /* 0x3fb8aa3b2e2e7820 */ /* 0x000fe20000400000 */
[----:B------:R-:W-:-:S05]  /*44b0*/  FADD R45, R45, -R113 ;  /* 0x800000712d2d7221 */ /* 0x000fca0000000000 */
[----:B------:R-:W1:Y:S01]  /*44c0*/  MUFU.EX2 R32, R32 ;  /* 0x0000002000207308 */ /* 0x000e620000000800 */
[----:B0-----:R-:W-:Y:S01]  /*44d0*/  FADD R42, R38, R39 ;  /* 0x00000027262a7221 */ /* 0x001fe20000000000 */
[----:B------:R-:W-:Y:S01]  /*44e0*/  FMUL R37, R45, 1.4426950216293334961 ;  /* 0x3fb8aa3b2d257820 */ /* 0x000fe20000400000 */
[----:B------:R-:W-:-:S05]  /*44f0*/  FADD R48, R48, -R113 ;  /* 0x8000007130307221 */ /* 0x000fca0000000000 */
[----:B------:R-:W0:Y:S01]  /*4500*/  MUFU.EX2 R41, R41 ;  /* 0x0000002900297308 */ /* 0x000e220000000800 */
[----:B------:R-:W-:Y:S01]  /*4510*/  FADD R42, R157, R42 ;  /* 0x0000002a9d2a7221 */ /* 0x000fe20000000000 */
[----:B------:R-:W-:Y:S01]  /*4520*/  FMUL R48, R48, 1.4426950216293334961 ;  /* 0x3fb8aa3b30307820 */ /* 0x000fe20000400000 */
[----:B------:R-:W-:Y:S01]  /*4530*/  FADD R47, R47, -R113 ;  /* 0x800000712f2f7221 */ /* 0x000fe20000000000 */
[----:B------:R-:W-:-:S04]  /*4540*/  IMAD.SHL.U32 R44, R69, 0x8, RZ ;  /* 0x00000008452c7824 */ /* 0x000fc800078e00ff */
[----:B------:R-:W0:Y:S01]  /*4550*/  MUFU.EX2 R46, R46 ;  /* 0x0000002e002e7308 */ /* 0x000e220000000800 */
[----:B---3--:R-:W-:Y:S01]  /*4560*/  FADD R39, R31, R42 ;  /* 0x0000002a1f277221 */ /* 0x008fe20000000000 */
[----:B------:R-:W-:Y:S01]  /*4570*/  FMUL R47, R47, 1.4426950216293334961 ;  /* 0x3fb8aa3b2f2f7820 */ /* 0x000fe20000400000 */
[----:B------:R-:W-:Y:S01]  /*4580*/  FADD R50, R50, -R113 ;  /* 0x8000007132327221 */ /* 0x000fe20000000000 */
[----:B------:R-:W-:-:S04]  /*4590*/  LOP3.LUT R45, R44, 0x30, RZ, 0xc0, !PT ;  /* 0x000000302c2d7812 */ /* 0x000fc800078ec0ff */
[----:B------:R-:W3:Y:S01]  /*45a0*/  MUFU.EX2 R37, R37 ;  /* 0x0000002500257308 */ /* 0x000ee20000000800 */
[----:B-1----:R-:W-:Y:S01]  /*45b0*/  FADD R44, R32, R39 ;  /* 0x00000027202c7221 */ /* 0x002fe20000000000 */
[----:B------:R-:W-:Y:S01]  /*45c0*/  FMUL R50, R50, 1.4426950216293334961 ;  /* 0x3fb8aa3b32327820 */ /* 0x000fe20000400000 */
[----:B------:R-:W-:-:S05]  /*45d0*/  FADD R49, R49, -R113 ;  /* 0x8000007131317221 */ /* 0x000fca0000000000 */
[----:B------:R-:W1:Y:S01]  /*45e0*/  MUFU.EX2 R48, R48 ;  /* 0x0000003000307308 */ /* 0x000e620000000800 */
[----:B0-----:R-:W-:Y:S01]  /*45f0*/  FADD R39, R41, R44 ;  /* 0x0000002c29277221 */ /* 0x001fe20000000000 */
[----:B------:R-:W-:Y:S01]  /*4600*/  FMUL R49, R49, 1.4426950216293334961 ;  /* 0x3fb8aa3b31317820 */ /* 0x000fe20000400000 */
[----:B------:R-:W-:Y:S01]  /*4610*/  FADD R51, R51, -R113 ;  /* 0x8000007133337221 */ /* 0x000fe20000000000 */
[----:B------:R-:W-:-:S04]  /*4620*/  F2FP.SATFINITE.E4M3.F32.PACK_AB_MERGE_C R61, R61, R4, RZ ;  /* 0x000000043d3d723e */ /* 0x000fc800048070ff */
[----:B------:R-:W0:Y:S01]  /*4630*/  MUFU.EX2 R47, R47 ;  /* 0x0000002f002f7308 */ /* 0x000e220000000800 */
[----:B------:R-:W-:Y:S01]  /*4640*/  FADD R4, R46, R39 ;  /* 0x000000272e047221 */ /* 0x000fe20000000000 */
[----:B------:R-:W-:Y:S01]  /*4650*/  FADD R52, R52, -R113 ;  /* 0x8000007134347221 */ /* 0x000fe20000000000 */
[----:B------:R-:W-:-:S05]  /*4660*/  FMUL R51, R51, 1.4426950216293334961 ;  /* 0x3fb8aa3b33337820 */ /* 0x000fca0000400000 */
[----:B------:R-:W0:Y:S01]  /*4670*/  MUFU.EX2 R50, R50 ;  /* 0x0000003200327308 */ /* 0x000e220000000800 */
[----:B---3--:R-:W-:Y:S01]  /*4680*/  FADD R39, R37, R4 ;  /* 0x0000000425277221 */ /* 0x008fe20000000000 */
[----:B------:R-:W-:Y:S01]  /*4690*/  FMUL R52, R52, 1.4426950216293334961 ;  /* 0x3fb8aa3b34347820 */ /* 0x000fe20000400000 */
[----:B------:R-:W-:-:S05]  /*46a0*/  FADD R54, R54, -R113 ;  /* 0x8000007136367221 */ /* 0x000fca0000000000 */
[----:B------:R-:W3:Y:S01]  /*46b0*/  MUFU.EX2 R49, R49 ;  /* 0x0000003100317308 */ /* 0x000ee20000000800 */
[----:B-1----:R-:W-:Y:S01]  /*46c0*/  FADD R4, R48, R39 ;  /* 0x0000002730047221 */ /* 0x002fe20000000000 */
[----:B------:R-:W-:Y:S01]  /*46d0*/  FADD R53, R53, -R113 ;  /* 0x8000007135357221 */ /* 0x000fe20000000000 */
[----:B------:R-:W-:-:S05]  /*46e0*/  FMUL R54, R54, 1.4426950216293334961 ;  /* 0x3fb8aa3b36367820 */ /* 0x000fca0000400000 */
[----:B------:R-:W1:Y:S01]  /*46f0*/  MUFU.EX2 R42, R51 ;  /* 0x00000033002a7308 */ /* 0x000e620000000800 */
[----:B0-----:R-:W-:Y:S01]  /*4700*/  FADD R39, R47, R4 ;  /* 0x000000042f277221 */ /* 0x001fe20000000000 */
[----:B------:R-:W-:Y:S01]  /*4710*/  FMUL R53, R53, 1.4426950216293334961 ;  /* 0x3fb8aa3b35357820 */ /* 0x000fe20000400000 */
[----:B------:R-:W-:Y:S01]  /*4720*/  FADD R56, R56, -R113 ;  /* 0x8000007138387221 */ /* 0x000fe20000000000 */
[----:B------:R-:W-:-:S04]  /*4730*/  F2FP.SATFINITE.E4M3.F32.PACK_AB_MERGE_C R122, R122, R35, RZ ;  /* 0x000000237a7a723e */ /* 0x000fc800048070ff */
[----:B------:R-:W0:Y:S01]  /*4740*/  MUFU.EX2 R52, R52 ;  /* 0x0000003400347308 */ /* 0x000e220000000800 */
[----:B------:R-:W-:Y:S01]  /*4750*/  FADD R4, R50, R39 ;  /* 0x0000002732047221 */ /* 0x000fe20000000000 */
[----:B------:R-:W-:Y:S01]  /*4760*/  FMUL R56, R56, 1.4426950216293334961 ;  /* 0x3fb8aa3b38387820 */ /* 0x000fe20000400000 */
[----:B------:R-:W-:Y:S01]  /*4770*/  FADD R55, R55, -R113 ;  /* 0x8000007137377221 */ /* 0x000fe20000000000 */
[----:B------:R-:W-:-:S04]  /*4780*/  F2FP.SATFINITE.E4M3.F32.PACK_AB_MERGE_C R20, R23, R20, RZ ;  /* 0x000000141714723e */ /* 0x000fc800048070ff */
[----:B------:R-:W0:Y:S01]  /*4790*/  MUFU.EX2 R35, R54 ;  /* 0x0000003600237308 */ /* 0x000e220000000800 */
[----:B---3--:R-:W-:Y:S01]  /*47a0*/  FADD R23, R49, R4 ;  /* 0x0000000431177221 */ /* 0x008fe20000000000 */
[----:B------:R-:W-:-:S06]  /*47b0*/  FMUL R55, R55, 1.4426950216293334961 ;  /* 0x3fb8aa3b37377820 */ /* 0x000fcc0000400000 */
[----:B------:R-:W3:Y:S01]  /*47c0*/  MUFU.EX2 R53, R53 ;  /* 0x0000003500357308 */ /* 0x000ee20000000800 */
[----:B-1----:R-:W-:Y:S01]  /*47d0*/  FADD R23, R42, R23 ;  /* 0x000000172a177221 */ /* 0x002fe20000000000 */
[----:B------:R-:W-:-:S06]  /*47e0*/  FADD R60, R60, -R113 ;  /* 0x800000713c3c7221 */ /* 0x000fcc0000000000 */
[----:B------:R-:W1:Y:S01]  /*47f0*/  MUFU.EX2 R56, R56 ;  /* 0x0000003800387308 */ /* 0x000e620000000800 */
[----:B0-----:R-:W-:Y:S01]  /*4800*/  FADD R4, R52, R23 ;  /* 0x0000001734047221 */ /* 0x001fe20000000000 */
[--C-:B------:R-:W-:Y:S01]  /*4810*/  FADD R59, R59, -R113.reuse ;  /* 0x800000713b3b7221 */ /* 0x100fe20000000000 */
[----:B------:R-:W-:Y:S01]  /*4820*/  FADD R62, R62, -R113 ;  /* 0x800000713e3e7221 */ /* 0x000fe20000000000 */
[----:B------:R-:W-:-:S04]  /*4830*/  FMUL R60, R60, 1.4426950216293334961 ;  /* 0x3fb8aa3b3c3c7820 */ /* 0x000fc80000400000 */
[----:B------:R-:W0:Y:S01]  /*4840*/  MUFU.EX2 R55, R55 ;  /* 0x0000003700377308 */ /* 0x000e220000000800 */
[----:B------:R-:W-:Y:S01]  /*4850*/  FADD R4, R35, R4 ;  /* 0x0000000423047221 */ /* 0x000fe20000000000 */
[--C-:B------:R-:W-:Y:S01]  /*4860*/  FADD R57, R57, -R113.reuse ;  /* 0x8000007139397221 */ /* 0x100fe20000000000 */
[----:B------:R-:W-:Y:S01]  /*4870*/  FMUL R59, R59, 1.4426950216293334961 ;  /* 0x3fb8aa3b3b3b7820 */ /* 0x000fe20000400000 */
[----:B------:R-:W-:Y:S01]  /*4880*/  FMUL R62, R62, 1.4426950216293334961 ;  /* 0x3fb8aa3b3e3e7820 */ /* 0x000fe20000400000 */
[----:B------:R-:W-:Y:S01]  /*4890*/  FADD R58, R58, -R113 ;  /* 0x800000713a3a7221 */ /* 0x000fe20000000000 */
[----:B--2---:R-:W-:Y:S01]  /*48a0*/  STS.U8 [R3+UR9+0x8000], R40 ;  /* 0x0080002803007988 */ /* 0x004fe20008000009 */
[----:B------:R-:W-:Y:S01]  /*48b0*/  F2FP.SATFINITE.E4M3.F32.PACK_AB_MERGE_C R116, R5, R116, R61 ;  /* 0x000000740574723e */ /* 0x000fe2000480703d */
[----:B---3--:R-:W-:Y:S02]  /*48c0*/  FADD R5, R53, R4 ;  /* 0x0000000435057221 */ /* 0x008fe40000000000 */
[----:B-----5:R-:W-:Y:S01]  /*48d0*/  STS.U8 [R3+UR9+0x8200], R70 ;  /* 0x0082004603007988 */ /* 0x020fe20008000009 */
[----:B------:R-:W2:Y:S01]  /*48e0*/  MUFU.EX2 R60, R60 ;  /* 0x0000003c003c7308 */ /* 0x000ea20000000800 */
[----:B------:R-:W-:-:S02]  /*48f0*/  FMUL R57, R57, 1.4426950216293334961 ;  /* 0x3fb8aa3b39397820 */ /* 0x000fc40000400000 */
[----:B------:R3:W-:Y:S01]  /*4900*/  STS.U8 [R3+UR9+0x8400], R110 ;  /* 0x0084006e03007988 */ /* 0x0007e20008000009 */
[----:B------:R-:W-:-:S03]  /*4910*/  FMUL R58, R58, 1.4426950216293334961 ;  /* 0x3fb8aa3b3a3a7820 */ /* 0x000fc60000400000 */
[----:B------:R-:W-:Y:S04]  /*4920*/  STS.U8 [R3+UR9+0x8600], R34 ;  /* 0x0086002203007988 */ /* 0x000fe80008000009 */
[----:B------:R-:W-:Y:S01]  /*4930*/  STS.U8 [R3+UR9+0x8800], R30 ;  /* 0x0088001e03007988 */ /* 0x000fe20008000009 */
[----:B---3--:R-:W-:Y:S03]  /*4940*/  MUFU.EX2 R110, R59 ;  /* 0x0000003b006e7308 */ /* 0x008fe60000000800 */
[----:B------:R-:W-:Y:S04]  /*4950*/  STS.U8 [R3+UR9+0x8a00], R114 ;  /* 0x008a007203007988 */ /* 0x000fe80008000009 */
[----:B------:R-:W-:Y:S04]  /*4960*/  STS.U8 [R3+UR9+0x8c00], R148 ;  /* 0x008c009403007988 */ /* 0x000fe80008000009 */
[----:B----4-:R-:W-:Y:S04]  /*4970*/  STS.U8 [R3+UR9+0x8e00], R150 ;  /* 0x008e009603007988 */ /* 0x010fe80008000009 */
[----:B------:R3:W-:Y:S01]  /*4980*/  STS.U8 [R2+UR9+0x8700], R115 ;  /* 0x0087007302007988 */ /* 0x0007e20008000009 */
[----:B------:R-:W-:Y:S01]  /*4990*/  F2FP.SATFINITE.E4M3.F32.PACK_AB_MERGE_C R12, R73, R12, RZ ;  /* 0x0000000c490c723e */ /* 0x000fe200048070ff */
[----:B-1----:R-:W-:Y:S01]  /*49a0*/  FADD R4, R56, R5 ;  /* 0x0000000538047221 */ /* 0x002fe20000000000 */
[----:B------:R-:W-:Y:S08]  /*49b0*/  MUFU.EX2 R73, R57 ;  /* 0x0000003900497308 */ /* 0x000ff00000000800 */
[----:B---3--:R-:W1:Y:S01]  /*49c0*/  MUFU.EX2 R115, R62 ;  /* 0x0000003e00737308 */ /* 0x008e620000000800 */
[----:B0-----:R-:W-:Y:S01]  /*49d0*/  FADD R5, R55, R4 ;  /* 0x0000000437057221 */ /* 0x001fe20000000000 */
[----:B------:R-:W-:Y:S01]  /*49e0*/  FADD R4, -R113, -INF ;  /* 0xff80000071047421 */ /* 0x000fe20000000100 */
[----:B------:R-:W-:-:S05]  /*49f0*/  LOP3.LUT R72, R69, 0xff, RZ, 0xc0, !PT ;  /* 0x000000ff45487812 */ /* 0x000fca00078ec0ff */
[----:B------:R-:W0:Y:S01]  /*4a00*/  MUFU.EX2 R114, R58 ;  /* 0x0000003a00727308 */ /* 0x000e220000000800 */
[----:B------:R-:W-:Y:S01]  /*4a10*/  F2FP.SATFINITE.E4M3.F32.PACK_AB_MERGE_C R149, R156, R149, RZ ;  /* 0x000000959c95723e */ /* 0x000fe200048070ff */
[----:B------:R-:W-:Y:S01]  /*4a20*/  FMUL R156, R4, 1.4426950216293334961 ;  /* 0x3fb8aa3b049c7820 */ /* 0x000fe20000400000 */
[----:B------:R-:W-:Y:S01]  /*4a30*/  IMAD R72, R72, 0x40, R45 ;  /* 0x0000004048487824 */ /* 0x000fe200078e022d */
[----:B------:R-:W-:Y:S01]  /*4a40*/  F2FP.SATFINITE.E4M3.F32.PACK_AB_MERGE_C R63, R66, R63, RZ ;  /* 0x0000003f423f723e */ /* 0x000fe200048070ff */
[----:B------:R3:W-:Y:S01]  /*4a50*/  STS.U8 [R2+UR9+0x8900], R121 ;  /* 0x0089007902007988 */ /* 0x0007e20008000009 */
[----:B------:R-:W-:Y:S02]  /*4a60*/  F2FP.SATFINITE.E4M3.F32.PACK_AB_MERGE_C R18, R18, R71, RZ ;  /* 0x000000471212723e */ /* 0x000fe400048070ff */
[----:B------:R-:W-:Y:S02]  /*4a70*/  F2FP.SATFINITE.E4M3.F32.PACK_AB_MERGE_C R16, R151, R16, RZ ;  /* 0x000000109710723e */ /* 0x000fe400048070ff */
[----:B------:R-:W-:-:S02]  /*4a80*/  F2FP.SATFINITE.E4M3.F32.PACK_AB_MERGE_C R24, R29, R24, RZ ;  /* 0x000000181d18723e */ /* 0x000fc400048070ff */
[----:B------:R-:W-:Y:S02]  /*4a90*/  F2FP.SATFINITE.E4M3.F32.PACK_AB_MERGE_C R33, R33, R36, RZ ;  /* 0x000000242121723e */ /* 0x000fe400048070ff */
[----:B------:R-:W-:Y:S02]  /*4aa0*/  F2FP.SATFINITE.E4M3.F32.PACK_AB_MERGE_C R38, R157, R38, RZ ;  /* 0x000000269d26723e */ /* 0x000fe400048070ff */
[----:B------:R-:W-:Y:S02]  /*4ab0*/  F2FP.SATFINITE.E4M3.F32.PACK_AB_MERGE_C R151, R46, R41, RZ ;  /* 0x000000292e97723e */ /* 0x000fe400048070ff */
[----:B---3--:R-:W-:Y:S01]  /*4ac0*/  F2FP.SATFINITE.E4M3.F32.PACK_AB_MERGE_C R121, R7, R6, R149 ;  /* 0x000000060779723e */ /* 0x008fe20004807095 */
[----:B------:R3:W-:Y:S01]  /*4ad0*/  STS.U8 [R2+UR9+0x8f00], R123 ;  /* 0x008f007b02007988 */ /* 0x0007e20008000009 */
[----:B------:R-:W-:Y:S01]  /*4ae0*/  F2FP.SATFINITE.E4M3.F32.PACK_AB_MERGE_C R47, R50, R47, RZ ;  /* 0x0000002f322f723e */ /* 0x000fe200048070ff */
[----:B------:R-:W4:Y:S01]  /*4af0*/  MUFU.EX2 R156, R156 ;  /* 0x0000009c009c7308 */ /* 0x000f220000000800 */
[----:B------:R-:W-:-:S02]  /*4b00*/  F2FP.SATFINITE.E4M3.F32.PACK_AB_MERGE_C R52, R35, R52, RZ ;  /* 0x000000342334723e */ /* 0x000fc400048070ff */
[----:B--2---:R-:W-:Y:S02]  /*4b10*/  F2FP.SATFINITE.E4M3.F32.PACK_AB_MERGE_C R55, R60, R55, RZ ;  /* 0x000000373c37723e */ /* 0x004fe400048070ff */
[----:B-1----:R-:W-:Y:S02]  /*4b20*/  F2FP.SATFINITE.E4M3.F32.PACK_AB_MERGE_C R6, R115, R110, RZ ;  /* 0x0000006e7306723e */ /* 0x002fe400048070ff */
[----:B------:R-:W-:Y:S02]  /*4b30*/  F2FP.SATFINITE.E4M3.F32.PACK_AB_MERGE_C R117, R64, R117, R63 ;  /* 0x000000754075723e */ /* 0x000fe4000480703f */
[----:B------:R-:W-:Y:S02]  /*4b40*/  F2FP.SATFINITE.E4M3.F32.PACK_AB_MERGE_C R118, R25, R118, R122 ;  /* 0x000000761976723e */ /* 0x000fe4000480707a */
[----:B------:R-:W-:Y:S02]  /*4b50*/  F2FP.SATFINITE.E4M3.F32.PACK_AB_MERGE_C R119, R26, R119, R18 ;  /* 0x000000771a77723e */ /* 0x000fe40004807012 */
[----:B------:R-:W-:-:S02]  /*4b60*/  F2FP.SATFINITE.E4M3.F32.PACK_AB_MERGE_C R120, R13, R120, R12 ;  /* 0x000000780d78723e */ /* 0x000fc4000480700c */
[----:B------:R-:W-:Y:S02]  /*4b70*/  F2FP.SATFINITE.E4M3.F32.PACK_AB_MERGE_C R122, R11, R8, R16 ;  /* 0x000000080b7a723e */ /* 0x000fe40004807010 */
[----:B---3--:R-:W-:Y:S02]  /*4b80*/  F2FP.SATFINITE.E4M3.F32.PACK_AB_MERGE_C R123, R15, R10, R20 ;  /* 0x0000000a0f7b723e */ /* 0x008fe40004807014 */
[----:B------:R-:W-:Y:S02]  /*4b90*/  LOP3.LUT R71, R72, 0x10, RZ, 0x3c, !PT ;  /* 0x0000001048477812 */ /* 0x000fe400078e3cff */
[----:B------:R-:W-:Y:S02]  /*4ba0*/  F2FP.SATFINITE.E4M3.F32.PACK_AB_MERGE_C R149, R22, R19, R33 ;  /* 0x000000131695723e */ /* 0x000fe40004807021 */
[----:B------:R-:W-:Y:S02]  /*4bb0*/  F2FP.SATFINITE.E4M3.F32.PACK_AB_MERGE_C R148, R17, R14, R24 ;  /* 0x0000000e1194723e */ /* 0x000fe40004807018 */
[----:B------:R-:W-:-:S02]  /*4bc0*/  F2FP.SATFINITE.E4M3.F32.PACK_AB_MERGE_C R150, R28, R27, R38 ;  /* 0x0000001b1c96723e */ /* 0x000fc40004807026 */
[----:B------:R-:W-:Y:S02]  /*4bd0*/  F2FP.SATFINITE.E4M3.F32.PACK_AB_MERGE_C R151, R32, R31, R151 ;  /* 0x0000001f2097723e */ /* 0x000fe40004807097 */
[----:B------:R-:W-:Y:S01]  /*4be0*/  LOP3.LUT R70, R72, 0x20, RZ, 0x3c, !PT ;  /* 0x0000002048467812 */ /* 0x000fe200078e3cff */
[----:B------:R-:W-:Y:S01]  /*4bf0*/  STS.U8 [R2+UR9+0x8100], R21 ;  /* 0x0081001502007988 */ /* 0x000fe20008000009 */
[----:B------:R-:W-:Y:S02]  /*4c00*/  F2FP.SATFINITE.E4M3.F32.PACK_AB_MERGE_C R161, R42, R49, R52 ;  /* 0x000000312aa1723e */ /* 0x000fe40004807034 */
[----:B------:R-:W-:Y:S01]  /*4c10*/  F2FP.SATFINITE.E4M3.F32.PACK_AB_MERGE_C R160, R48, R37, R47 ;  /* 0x0000002530a0723e */ /* 0x000fe2000480702f */
[----:B------:R-:W-:Y:S01]  /*4c20*/  STS.U8 [R2+UR9+0x8300], R43 ;  /* 0x0083002b02007988 */ /* 0x000fe20008000009 */
[----:B------:R-:W-:Y:S02]  /*4c30*/  F2FP.SATFINITE.E4M3.F32.PACK_AB_MERGE_C R162, R56, R53, R55 ;  /* 0x0000003538a2723e */ /* 0x000fe40004807037 */
[----:B------:R-:W-:Y:S01]  /*4c40*/  LOP3.LUT R69, R72, 0x30, RZ, 0x3c, !PT ;  /* 0x0000003048457812 */ /* 0x000fe200078e3cff */
[----:B------:R-:W-:Y:S01]  /*4c50*/  STS.U8 [R2+UR9+0x8500], R65 ;  /* 0x0085004102007988 */ /* 0x000fe20008000009 */
[----:B0-----:R-:W-:-:S03]  /*4c60*/  F2FP.SATFINITE.E4M3.F32.PACK_AB_MERGE_C R163, R114, R73, R6 ;  /* 0x0000004972a3723e */ /* 0x001fc60004807006 */
[----:B------:R-:W-:Y:S01]  /*4c70*/  STS.U8 [R2+UR9+0x8b00], R67 ;  /* 0x008b004302007988 */ /* 0x000fe20008000009 */
[----:B------:R-:W-:-:S03]  /*4c80*/  FADD R158, R60, R5 ;  /* 0x000000053c9e7221 */ /* 0x000fc60000000000 */
[----:B------:R0:W-:Y:S04]  /*4c90*/  STS.U8 [R2+UR9+0x8d00], R9 ;  /* 0x008d000902007988 */ /* 0x0001e80008000009 */
[----:B------:R1:W-:Y:S04]  /*4ca0*/  STS.128 [R72+UR9+0x4000], R116 ;  /* 0x0040007448007988 */ /* 0x0003e80008000c09 */
[----:B------:R1:W-:Y:S04]  /*4cb0*/  STS.128 [R71+UR9+0x4000], R120 ;  /* 0x0040007847007988 */ /* 0x0003e80008000c09 */
[----:B------:R1:W-:Y:S04]  /*4cc0*/  STS.128 [R70+UR9+0x4000], R148 ;  /* 0x0040009446007988 */ /* 0x0003e80008000c09 */
[----:B------:R1:W-:Y:S01]  /*4cd0*/  STS.128 [R69+UR9+0x4000], R160 ;  /* 0x004000a045007988 */ /* 0x0003e20008000c09 */
[----:B0-----:R-:W0:Y:S01]  /*4ce0*/  LDTM.x64 R4, tmem[UR11] ;  /* 0x0000000b000479ee */ /* 0x001e220008340000 */
[----:B------:R-:W-:Y:S01]  /*4cf0*/  NOP ;  /* 0x0000000000007918 */ /* 0x000fe20000000000 */
[----:B----4-:R-:W-:Y:S05]  /*4d00*/  @!P0 BRA `(.L_x_9) ;  /* 0x0000000400048947 */ /* 0x010fea0003800000 */
[C---:B0-----:R-:W-:Y:S01]  /*4d10*/  FMUL R4, R156.reuse, R4 ;  /* 0x000000049c047220 */ /* 0x041fe20000400000 */
[C---:B------:R-:W-:Y:S01]  /*4d20*/  FMUL R5, R156.reuse, R5 ;  /* 0x000000059c057220 */ /* 0x040fe20000400000 */
        /* <DEDUP_REMOVED lines=61> */
[----:B------:R-:W-:-:S04]  /*5100*/  FMUL R67, R156, R67 ;  /* 0x000000439c437220 */ /* 0x000fc80000400000 */
[----:B------:R2:W-:Y:S03]  /*5110*/  STTM.x64 tmem[UR11], R4 ;  /* 0x00000004000079ed */ /* 0x0005e6000834000b */
.L_x_9:
[----:B0-----:R-:W0:Y:S02]  /*5120*/  FENCE.VIEW.ASYNC.T ;  /* 0x00000000000073c6 */ /* 0x001e240000000200 */
[----:B0-----:R-:W-:Y:S01]  /*5130*/  BAR.SYNC.DEFER_BLOCKING 0x0 ;  /* 0x0000000000007b1d */ /* 0x001fe20000010000 */
[----:B------:R-:W-:Y:S01]  /*5140*/  FADD R73, R73, R158 ;  /* 0x0000009e49497221 */ /* 0x000fe20000000000 */
[----:B------:R-:W-:Y:S01]  /*5150*/  UIADD3 UR28, UPT, UPT, UR9, 0xb000, URZ ;  /* 0x0000b000091c7890 */ /* 0x000fe2000fffe0ff */
[----:B------:R-:W-:Y:S02]  /*5160*/  FSEL R113, R113, -INF , P0 ;  /* 0xff80000071717808 */ /* 0x000fe40000000000 */
[----:B------:R-:W-:Y:S01]  /*5170*/  FADD R73, R114, R73 ;  /* 0x0000004972497221 */ /* 0x000fe20000000000 */
[----:B------:R-:W-:-:S03]  /*5180*/  UMOV UR15, 0x80004020 ;  /* 0x80004020000f7882 */ /* 0x000fc60000000000 */
[----:B------:R-:W-:-:S04]  /*5190*/  FADD R110, R110, R73 ;  /* 0x000000496e6e7221 */ /* 0x000fc80000000000 */
[----:B------:R-:W-:-:S04]  /*51a0*/  FADD R115, R115, R110 ;  /* 0x0000006e73737221 */ /* 0x000fc80000000000 */
[----:B------:R-:W-:-:S05]  /*51b0*/  FADD R115, R156, R115 ;  /* 0x000000739c737221 */ /* 0x000fca0000000000 */
[----:B------:R-:W-:Y:S01]  /*51c0*/  FSEL R73, R115, 1, P0 ;  /* 0x3f80000073497808 */ /* 0x000fe20000000000 */
[----:B------:R0:W-:Y:S06]  /*51d0*/  MEMBAR.ALL.CTA ;  /* 0x0000000000007992 */ /* 0x0001ec0000008000 */
[----:B0-----:R-:W0:Y:S02]  /*51e0*/  FENCE.VIEW.ASYNC.S ;  /* 0x00000000000073c6 */ /* 0x001e240000000000 */
[----:B0-----:R-:W-:Y:S06]  /*51f0*/  BAR.SYNC.DEFER_BLOCKING 0x0 ;  /* 0x0000000000007b1d */ /* 0x001fec0000010000 */
[----:B------:R-:W-:Y:S05]  /*5200*/  @!P1 BRA `(.L_x_10) ;  /* 0x0000000000c09947 */ /* 0x000fea0003800000 */
[----:B------:R-:W-:Y:S01]  /*5210*/  UIADD3 UR5, UPT, UPT, UR9, 0x4000, URZ ;  /* 0x0000400009057890 */ /* 0x000fe2000fffe0ff */
[----:B------:R-:W-:Y:S01]  /*5220*/  BSSY.RECONVERGENT B0, `(.L_x_11) ;  /* 0x000002d000007945 */ /* 0x000fe20003800200 */
[----:B------:R-:W-:Y:S02]  /*5230*/  UIADD3 UR6, UPT, UPT, UR9, 0x8000, URZ ;  /* 0x0000800009067890 */ /* 0x000fe4000fffe0ff */
[----:B------:R-:W-:Y:S02]  /*5240*/  USHF.R.U32.HI UR5, URZ, 0x4, UR5 ;  /* 0x00000004ff057899 */ /* 0x000fe40008011605 */
[----:B------:R-:W-:Y:S02]  /*5250*/  USHF.R.U32.HI UR6, URZ, 0x4, UR6 ;  /* 0x00000004ff067899 */ /* 0x000fe40008011606 */
[----:B------:R-:W-:Y:S02]  /*5260*/  USGXT.U32 UR35, UR5, 0xe ;  /* 0x0000000e0523789a */ /* 0x000fe40008000000 */
[----:B------:R-:W-:-:S02]  /*5270*/  USGXT.U32 UR20, UR6, 0xe ;  /* 0x0000000e0614789a */ /* 0x000fc40008000000 */
[----:B------:R-:W-:Y:S02]  /*5280*/  UIADD3 UR29, UP1, UPT, UR35, 0x2, URZ ;  /* 0x00000002231d7890 */ /* 0x000fe4000ff3e0ff */
[----:B------:R-:W-:Y:S02]  /*5290*/  UIADD3 UR26, UP4, UPT, UR20, 0x2, URZ ;  /* 0x00000002141a7890 */ /* 0x000fe4000ff9e0ff */
[----:B------:R-:W-:Y:S01]  /*52a0*/  UIADD3 UR22, UP2, UPT, UR35, 0x200, URZ ;  /* 0x0000020023167890 */ /* 0x000fe2000ff5e0ff */
[----:B------:R-:W-:Y:S01]  /*52b0*/  UMOV UR4, URZ ;  /* 0x000000ff00047c82 */ /* 0x000fe20008000000 */
[----:B------:R-:W-:Y:S01]  /*52c0*/  UIADD3 UR24, UP3, UPT, UR35, 0x202, URZ ;  /* 0x0000020223187890 */ /* 0x000fe2000ff7e0ff */
[----:B------:R-:W-:Y:S01]  /*52d0*/  ELECT P0, URZ, PT ;  /* 0x0000000000ff782f */ /* 0x000fe20003800000 */
[----:B------:R-:W-:Y:S02]  /*52e0*/  UIADD3.X UR34, UPT, UPT, URZ, -0x7fffbfe0, URZ, UP1, !UPT ;  /* 0x80004020ff227890 */ /* 0x000fe40008ffe4ff */
[----:B------:R-:W-:-:S02]  /*52f0*/  UIADD3.X UR27, UPT, UPT, UR4, -0x7fffbfe0, URZ, UP4, !UPT ;  /* 0x80004020041b7890 */ /* 0x000fc4000a7fe4ff */
[----:B------:R-:W-:Y:S02]  /*5300*/  UIADD3 UR13, UPT, UPT, UR10, 0x40, URZ ;  /* 0x000000400a0d7890 */ /* 0x000fe4000fffe0ff */
[----:B------:R-:W-:Y:S02]  /*5310*/  UIADD3.X UR23, UPT, UPT, URZ, -0x7fffbfe0, URZ, UP2, !UPT ;  /* 0x80004020ff177890 */ /* 0x000fe400097fe4ff */
[----:B------:R-:W-:Y:S02]  /*5320*/  UIADD3 UR6, UPT, UPT, UR10, 0x40, URZ ;  /* 0x000000400a067890 */ /* 0x000fe4000fffe0ff */
[----:B------:R-:W-:Y:S01]  /*5330*/  UIADD3.X UR25, UPT, UPT, URZ, -0x7fffbfe0, URZ, UP3, !UPT ;  /* 0x80004020ff197890 */ /* 0x000fe20009ffe4ff */
[----:B------:R-:W-:Y:S01]  /*5340*/  UMOV UR16, 0x0 ;  /* 0x0000000000107882 */ /* 0x000fe20000000000 */
[----:B------:R-:W-:Y:S01]  /*5350*/  UMOV UR17, 0x8100010 ;  /* 0x0810001000117882 */ /* 0x000fe20000000000 */
[----:B------:R-:W-:Y:S01]  /*5360*/  UMOV UR21, 0x80004020 ;  /* 0x8000402000157882 */ /* 0x000fe20000000000 */
[----:B------:R-:W-:Y:S01]  /*5370*/  UMOV UR4, UR35 ;  /* 0x0000002300047c82 */ /* 0x000fe20008000000 */
[----:B------:R-:W-:Y:S01]  /*5380*/  UMOV UR5, UR15 ;  /* 0x0000000f00057c82 */ /* 0x000fe20008000000 */
[----:B------:R-:W-:Y:S01]  /*5390*/  UMOV UR36, 0x0 ;  /* 0x0000000000247882 */ /* 0x000fe20000000000 */
[----:B------:R0:W-:Y:S01]  /*53a0*/  UTCQMMA gdesc[UR4], gdesc[UR20], tmem[UR10], tmem[UR16], idesc[UR17], UPT ;  /* 0x00ff1014040075ea */ /* 0x0001e2000b80030a */
[----:B------:R-:W-:Y:S01]  /*53b0*/  UMOV UR37, 0x8100010 ;  /* 0x0810001000257882 */ /* 0x000fe20000000000 */
[----:B------:R-:W-:Y:S01]  /*53c0*/  UMOV UR38, 0x0 ;  /* 0x0000000000267882 */ /* 0x000fe20000000000 */
[----:B------:R-:W-:Y:S01]  /*53d0*/  UMOV UR39, 0x8100010 ;  /* 0x0810001000277882 */ /* 0x000fe20000000000 */
[----:B------:R-:W-:Y:S01]  /*53e0*/  UMOV UR40, 0x0 ;  /* 0x0000000000287882 */ /* 0x000fe20000000000 */
[----:B------:R-:W-:Y:S01]  /*53f0*/  UMOV UR41, 0x8100010 ;  /* 0x0810001000297882 */ /* 0x000fe20000000000 */
[----:B------:R-:W-:Y:S01]  /*5400*/  UMOV UR18, UR24 ;  /* 0x0000001800127c82 */ /* 0x000fe20008000000 */
[----:B------:R-:W-:Y:S01]  /*5410*/  UMOV UR19, UR25 ;  /* 0x0000001900137c82 */ /* 0x000fe20008000000 */
[----:B0-----:R-:W-:Y:S01]  /*5420*/  UMOV UR4, UR29 ;  /* 0x0000001d00047c82 */ /* 0x001fe20008000000 */
[----:B------:R-:W-:Y:S01]  /*5430*/  UMOV UR5, UR34 ;  /* 0x0000002200057c82 */ /* 0x000fe20008000000 */
[----:B------:R-:W-:Y:S01]  /*5440*/  UMOV UR16, UR22 ;  /* 0x0000001600107c82 */ /* 0x000fe20008000000 */
[----:B------:R-:W-:Y:S01]  /*5450*/  UMOV UR17, UR23 ;  /* 0x0000001700117c82 */ /* 0x000fe20008000000 */
[----:B------:R0:W-:Y:S01]  /*5460*/  UTCQMMA gdesc[UR4], gdesc[UR26], tmem[UR10], tmem[UR36], idesc[UR37], UPT ;  /* 0x00ff241a040075ea */ /* 0x0001e2000b80030a */
[----:B------:R0:W-:Y:S01]  /*5470*/  UTCQMMA gdesc[UR16], gdesc[UR20], tmem[UR13], tmem[UR38], idesc[UR39], UPT ;  /* 0x00ff2614100075ea */ /* 0x0001e2000b80030d */
[----:B------:R0:W-:Y:S01]  /*5480*/  UTCQMMA gdesc[UR18], gdesc[UR26], tmem[UR6], tmem[UR40], idesc[UR41], UPT ;  /* 0x00ff281a120075ea */ /* 0x0001e2000b800306 */
[----:B------:R-:W-:Y:S05]  /*5490*/  @!P0 BRA `(.L_x_12) ;  /* 0x0000000000148947 */ /* 0x000fea0003800000 */
[----:B0-----:R-:W-:Y:S01]  /*54a0*/  UMOV UR4, UR28 ;  /* 0x0000001c00047c82 */ /* 0x001fe20008000000 */
[----:B------:R-:W-:Y:S02]  /*54b0*/  UMOV UR5, URZ ;  /* 0x000000ff00057c82 */ /* 0x000fe40008000000 */
[----:B------:R-:W-:Y:S02]  /*54c0*/  UMOV UR4, UR4 ;  /* 0x0000000400047c82 */ /* 0x000fe40008000000 */
[----:B------:R3:W-:Y:S01]  /*54d0*/  UTCBAR [UR4], URZ ;  /* 0x000000ff040073e9 */ /* 0x0007e200080000ff */
[----:B------:R-:W-:Y:S02]  /*54e0*/  NOP ;  /* 0x0000000000007918 */ /* 0x000fe40000000000 */
.L_x_12:
[----:B0--3--:R-:W-:Y:S05]  /*54f0*/  BSYNC.RECONVERGENT B0 ;  /* 0x0000000000007941 */ /* 0x009fea0003800200 */
.L_x_11:
[----:B------:R-:W-:Y:S05]  /*5500*/  BRA `(.L_x_13) ;  /* 0x00000000002c7947 */ /* 0x000fea0003800000 */
.L_x_10:
[----:B------:R-:W-:-:S13]  /*5510*/  ISETP.GE.AND P0, PT, R112, RZ, PT ;  /* 0x000000ff7000720c */ /* 0x000fda0003f06270 */
[----:B------:R-:W-:Y:S05]  /*5520*/  @!P0 BRA `(.L_x_14) ;  /* 0x0000004c00608947 */ /* 0x000fea0003800000 */
[----:B------:R-:W-:-:S04]  /*5530*/  UIADD3 UR4, UPT, UPT, UR9, 0x4000, URZ ;  /* 0x0000400009047890 */ /* 0x000fc8000fffe0ff */
[----:B------:R-:W-:-:S04]  /*5540*/  USHF.R.U32.HI UR4, URZ, 0x4, UR4 ;  /* 0x00000004ff047899 */ /* 0x000fc80008011604 */
[----:B------:R-:W-:-:S04]  /*5550*/  USGXT.U32 UR35, UR4, 0xe ;  /* 0x0000000e0423789a */ /* 0x000fc80008000000 */
[----:B------:R-:W-:Y:S02]  /*5560*/  UIADD3 UR29, UP1, UPT, UR35, 0x2, URZ ;  /* 0x00000002231d7890 */ /* 0x000fe4000ff3e0ff */
[----:B------:R-:W-:Y:S02]  /*5570*/  UIADD3 UR22, UP2, UPT, UR35, 0x200, URZ ;  /* 0x0000020023167890 */ /* 0x000fe4000ff5e0ff */
[----:B------:R-:W-:Y:S02]  /*5580*/  UIADD3 UR24, UP3, UPT, UR35, 0x202, URZ ;  /* 0x0000020223187890 */ /* 0x000fe4000ff7e0ff */
[----:B------:R-:W-:Y:S02]  /*5590*/  UIADD3.X UR34, UPT, UPT, URZ, -0x7fffbfe0, URZ, UP1, !UPT ;  /* 0x80004020ff227890 */ /* 0x000fe40008ffe4ff */
[----:B------:R-:W-:Y:S02]  /*55a0*/  UIADD3.X UR23, UPT, UPT, URZ, -0x7fffbfe0, URZ, UP2, !UPT ;  /* 0x80004020ff177890 */ /* 0x000fe400097fe4ff */
[----:B------:R-:W-:-:S12]  /*55b0*/  UIADD3.X UR25, UPT, UPT, URZ, -0x7fffbfe0, URZ, UP3, !UPT ;  /* 0x80004020ff197890 */ /* 0x000fd80009ffe4ff */
.L_x_13:
[----:B------:R-:W-:Y:S01]  /*55c0*/  USHF.R.U32.HI UR30, URZ, 0x4, UR9 ;  /* 0x00000004ff1e7899 */ /* 0x000fe20008011609 */
[----:B------:R-:W-:Y:S01]  /*55d0*/  IMAD.SHL.U32 R110, R111, 0x40, RZ ;  /* 0x000000406f6e7824 */ /* 0x000fe200078e00ff */
[----:B------:R-:W-:Y:S01]  /*55e0*/  UIADD3 UR6, UPT, UPT, UR9, 0xa000, URZ ;  /* 0x0000a00009067890 */ /* 0x000fe2000fffe0ff */
[----:B------:R-:W-:Y:S01]  /*55f0*/  VIADD R111, R112, 0xc0 ;  /* 0x000000c0706f7836 */ /* 0x000fe20000000000 */
[----:B------:R-:W-:Y:S01]  /*5600*/  USGXT.U32 UR30, UR30, 0xe ;  /* 0x0000000e1e1e789a */ /* 0x000fe20008000000 */
[----:B------:R-:W-:Y:S01]  /*5610*/  IMAD.MOV.U32 R112, RZ, RZ, RZ ;  /* 0x000000ffff707224 */ /* 0x000fe200078e00ff */
[----:B------:R-:W-:Y:S01]  /*5620*/  USHF.R.U32.HI UR4, URZ, 0x4, UR14 ;  /* 0x00000004ff047899 */ /* 0x000fe2000801160e */
[----:B-1----:R-:W-:Y:S01]  /*5630*/  CS2R R120, SRZ ;  /* 0x0000000000787805 */ /* 0x002fe2000001ff00 */
[----:B------:R-:W-:Y:S01]  /*5640*/  USHF.R.U32.HI UR6, URZ, 0x4, UR6 ;  /* 0x00000004ff067899 */ /* 0x000fe20008011606 */
[----:B------:R-:W-:Y:S01]  /*5650*/  IMAD.MOV.U32 R122, RZ, RZ, RZ ;  /* 0x000000ffff7a7224 */ /* 0x000fe200078e00ff */
[----:B------:R-:W-:Y:S01]  /*5660*/  UIADD3 UR16, UP2, UPT, UR30, 0x100, URZ ;  /* 0x000001001e107890 */ /* 0x000fe2000ff5e0ff */
[----:B------:R-:W-:Y:S01]  /*5670*/  IMAD.MOV.U32 R123, RZ, RZ, R110 ;  /* 0x000000ffff7b7224 */ /* 0x000fe200078e006e */
[----:B------:R-:W-:Y:S01]  /*5680*/  USHF.L.U32 UR13, UR7, 0x6, URZ ;  /* 0x00000006070d7899 */ /* 0x000fe200080006ff */
[----:B------:R-:W-:Y:S01]  /*5690*/  UMOV UR5, URZ ;  /* 0x000000ff00057c82 */ /* 0x000fe20008000000 */
[----:B------:R-:W-:-:S02]  /*56a0*/  USGXT.U32 UR4, UR4, 0xe ;  /* 0x0000000e0404789a */ /* 0x000fc40008000000 */
[----:B------:R-:W-:Y:S02]  /*56b0*/  USGXT.U32 UR6, UR6, 0xe ;  /* 0x0000000e0606789a */ /* 0x000fe40008000000 */
[----:B------:R-:W-:Y:S01]  /*56c0*/  UIADD3.X UR17, UPT, UPT, UR5, 0x40004040, URZ, UP2, !UPT ;  /* 0x4000404005117890 */ /* 0x000fe200097fe4ff */
[----:B------:R-:W-:Y:S01]  /*56d0*/  UMOV UR26, 0xfffffffe ;  /* 0xfffffffe001a7882 */ /* 0x000fe20000000000 */
[----:B------:R-:W-:Y:S01]  /*56e0*/  UMOV UR27, 0x7fffbfdf ;  /* 0x7fffbfdf001b7882 */ /* 0x000fe20000000000 */
[----:B------:R-:W-:Y:S02]  /*56f0*/  UIADD3 UR42, UP2, UPT, UR16, 0x100, URZ ;  /* 0x00000100102a7890 */ /* 0x000fe4000ff5e0ff */
[----:B------:R-:W-:Y:S01]  /*5700*/  UIADD3 UR44, UP3, UPT, UR16, 0x200, URZ ;  /* 0x00000200102c7890 */ /* 0x000fe2000ff7e0ff */
[----:B------:R-:W-:Y:S01]  /*5710*/  UMOV UR7, URZ ;  /* 0x000000ff00077c82 */ /* 0x000fe20008000000 */
[----:B------:R-:W-:Y:S02]  /*5720*/  UIADD3.64 UR18, UPT, UPT, UR4, -UR26, URZ ;  /* 0x8000001a04127297 */ /* 0x000fe4000fffe0ff */
[----:B------:R-:W-:Y:S01]  /*5730*/  UISETP.NE.U32.AND UP1, UPT, UR31, URZ, UPT ;  /* 0x000000ff1f00728c */ /* 0x000fe2000bf25070 */
[----:B------:R-:W-:Y:S01]  /*5740*/  UMOV UR20, UR29 ;  /* 0x0000001d00147c82 */ /* 0x000fe20008000000 */
[----:B------:R-:W-:Y:S01]  /*5750*/  UIADD3.64 UR26, UPT, UPT, UR6, -UR26, URZ ;  /* 0x8000001a061a7297 */ /* 0x000fe2000fffe0ff */
[----:B------:R-:W-:Y:S01]  /*5760*/  UMOV UR41, UR28 ;  /* 0x0000001c00297c82 */ /* 0x000fe20008000000 */
[----:B------:R-:W-:Y:S01]  /*5770*/  UMOV UR31, 0x1 ;  /* 0x00000001001f7882 */ /* 0x000fe20000000000 */
[----:B------:R-:W0:Y:S01]  /*5780*/  LDCU UR46, c[0x0][0x3a8] ;  /* 0x00007500ff2e77ac */ /* 0x000e220008000800 */
[----:B------:R-:W-:Y:S01]  /*5790*/  UMOV UR14, UR35 ;  /* 0x00000023000e7c82 */ /* 0x000fe20008000000 */
[----:B------:R-:W-:Y:S01]  /*57a0*/  UMOV UR21, UR34 ;  /* 0x0000002200157c82 */ /* 0x000fe20008000000 */
[----:B------:R-:W-:-:S02]  /*57b0*/  UIADD3.X UR43, UPT, UPT, UR17, URZ, URZ, UP2, !UPT ;  /* 0x000000ff112b7290 */ /* 0x000fc400097fe4ff */
[----:B------:R-:W-:Y:S01]  /*57c0*/  UIADD3.X UR45, UPT, UPT, UR17, URZ, URZ, UP3, !UPT ;  /* 0x000000ff112d7290 */ /* 0x000fe20009ffe4ff */
[----:B------:R-:W-:Y:S01]  /*57d0*/  UMOV UR40, UR13 ;  /* 0x0000000d00287c82 */ /* 0x000fe20008000000 */
[----:B------:R-:W-:Y:S01]  /*57e0*/  UMOV UR28, UR4 ;  /* 0x00000004001c7c82 */ /* 0x000fe20008000000 */
[----:B------:R-:W-:Y:S01]  /*57f0*/  UMOV UR29, 0x80004020 ;  /* 0x80004020001d7882 */ /* 0x000fe20000000000 */
[----:B------:R-:W-:-:S08]  /*5800*/  UMOV UR7, 0x80004020 ;  /* 0x8000402000077882 */ /* 0x000fd00000000000 */
.L_x_19:
[----:B-12---:R-:W-:Y:S02]  /*5810*/  SHF.R.S32.HI R33, RZ, 0x1f, R123 ;  /* 0x0000001fff217819 */ /* 0x006fe4000001147b */
[C---:B------:R-:W-:Y:S02]  /*5820*/  IADD3 R4, P0, PT, R123.reuse, R104, RZ ;  /* 0x000000687b047210 */ /* 0x040fe40007f1e0ff */
[----:B------:R-:W-:-:S03]  /*5830*/  IADD3 R6, P1, PT, R123, R100, RZ ;  /* 0x000000647b067210 */ /* 0x000fc60007f3e0ff */
[----:B------:R-:W-:Y:S01]  /*5840*/  IMAD.X R5, R33, 0x1, R105, P0 ;  /* 0x0000000121057824 */ /* 0x000fe200000e0669 */
[----:B------:R-:W-:Y:S01]  /*5850*/  IADD3 R8, P0, PT, R123, R96, RZ ;  /* 0x000000607b087210 */ /* 0x000fe20007f1e0ff */
[----:B------:R-:W-:Y:S01]  /*5860*/  IMAD.X R7, R33, 0x1, R101, P1 ;  /* 0x0000000121077824 */ /* 0x000fe200008e0665 */
[----:B------:R-:W-:Y:S02]  /*5870*/  IADD3 R10, P1, PT, R123, R92, RZ ;  /* 0x0000005c7b0a7210 */ /* 0x000fe40007f3e0ff */
[----:B------:R-:W2:Y:S01]  /*5880*/  LDG.E.U8 R4, desc[UR32][R4.64] ;  /* 0x0000002004047981 */ /* 0x000ea2000c1e1100 */
[----:B------:R-:W-:Y:S01]  /*5890*/  IMAD.X R9, R33, 0x1, R97, P0 ;  /* 0x0000000121097824 */ /* 0x000fe200000e0661 */
[----:B------:R-:W-:Y:S01]  /*58a0*/  IADD3 R12, P0, PT, R123, R88, RZ ;  /* 0x000000587b0c7210 */ /* 0x000fe20007f1e0ff */
[----:B------:R-:W-:Y:S01]  /*58b0*/  IMAD.X R11, R33, 0x1, R93, P1 ;  /* 0x00000001210b7824 */ /* 0x000fe200008e065d */
[----:B------:R-:W-:Y:S01]  /*58c0*/  IADD3 R14, P1, PT, R123, R84, RZ ;  /* 0x000000547b0e7210 */ /* 0x000fe20007f3e0ff */
[----:B------:R-:W3:Y:S02]  /*58d0*/  LDG.E.U8 R6, desc[UR32][R6.64] ;  /* 0x0000002006067981 */ /* 0x000ee4000c1e1100 */
[----:B------:R-:W-:Y:S01]  /*58e0*/  IMAD.X R13, R33, 0x1, R89, P0 ;  /* 0x00000001210d7824 */ /* 0x000fe200000e0659 */
[----:B------:R-:W-:Y:S01]  /*58f0*/  IADD3 R16, P0, PT, R123, R80, RZ ;  /* 0x000000507b107210 */ /* 0x000fe20007f1e0ff */
[----:B------:R-:W-:Y:S01]  /*5900*/  IMAD.X R15, R33, 0x1, R85, P1 ;  /* 0x00000001210f7824 */ /* 0x000fe200008e0655 */
[----:B------:R-:W-:Y:S01]  /*5910*/  IADD3 R18, P1, PT, R123, R76, RZ ;  /* 0x0000004c7b127210 */ /* 0x000fe20007f3e0ff */
[----:B------:R-:W4:Y:S02]  /*5920*/  LDG.E.U8 R8, desc[UR32][R8.64] ;  /* 0x0000002008087981 */ /* 0x000f24000c1e1100 */
[----:B------:R-:W-:Y:S01]  /*5930*/  IMAD.X R17, R33, 0x1, R81, P0 ;  /* 0x0000000121117824 */ /* 0x000fe200000e0651 */
[----:B------:R-:W-:Y:S01]  /*5940*/  IADD3 R20, P0, PT, R123, R102, RZ ;  /* 0x000000667b147210 */ /* 0x000fe20007f1e0ff */
[----:B------:R-:W-:Y:S01]  /*5950*/  IMAD.X R19, R33, 0x1, R77, P1 ;  /* 0x0000000121137824 */ /* 0x000fe200008e064d */
[----:B------:R-:W-:Y:S01]  /*5960*/  IADD3 R22, P1, PT, R123, R98, RZ ;  /* 0x000000627b167210 */ /* 0x000fe20007f3e0ff */
[----:B------:R-:W5:Y:S02]  /*5970*/  LDG.E.U8 R10, desc[UR32][R10.64] ;  /* 0x000000200a0a7981 */ /* 0x000f64000c1e1100 */
[----:B------:R-:W-:Y:S01]  /*5980*/  IMAD.X R21, R33, 0x1, R103, P0 ;  /* 0x0000000121157824 */ /* 0x000fe200000e0667 */
[----:B------:R-:W-:Y:S01]  /*5990*/  IADD3 R24, P0, PT, R123, R94, RZ ;  /* 0x0000005e7b187210 */ /* 0x000fe20007f1e0ff */
[----:B------:R-:W-:Y:S01]  /*59a0*/  IMAD.X R23, R33, 0x1, R99, P1 ;  /* 0x0000000121177824 */ /* 0x000fe200008e0663 */
[----:B------:R-:W-:Y:S01]  /*59b0*/  IADD3 R26, P1, PT, R123, R90, RZ ;  /* 0x0000005a7b1a7210 */ /* 0x000fe20007f3e0ff */
[----:B------:R-:W5:Y:S02]  /*59c0*/  LDG.E.U8 R12, desc[UR32][R12.64] ;  /* 0x000000200c0c7981 */ /* 0x000f64000c1e1100 */
[----:B------:R-:W-:Y:S01]  /*59d0*/  IMAD.X R25, R33, 0x1, R95, P0 ;  /* 0x0000000121197824 */ /* 0x000fe200000e065f */
[----:B------:R-:W-:Y:S01]  /*59e0*/  IADD3 R28, P0, PT, R123, R86, RZ ;  /* 0x000000567b1c7210 */ /* 0x000fe20007f1e0ff */
[----:B------:R1:W5:Y:S01]  /*59f0*/  LDG.E.U8 R5, desc[UR32][R20.64] ;  /* 0x0000002014057981 */ /* 0x000362000c1e1100 */
[----:B------:R-:W-:Y:S01]  /*5a00*/  IMAD.X R27, R33, 0x1, R91, P1 ;  /* 0x00000001211b7824 */ /* 0x000fe200008e065b */
[----:B------:R-:W-:-:S02]  /*5a10*/  IADD3 R34, P2, PT, R123, R78, RZ ;  /* 0x0000004e7b227210 */ /* 0x000fc40007f5e0ff */
[----:B------:R-:W-:Y:S01]  /*5a20*/  IMAD.X R29, R33, 0x1, R87, P0 ;  /* 0x00000001211d7824 */ /* 0x000fe200000e0657 */
[C---:B------:R-:W-:Y:S01]  /*5a30*/  IADD3 R30, P1, PT, R123.reuse, R82, RZ ;  /* 0x000000527b1e7210 */ /* 0x040fe20007f3e0ff */
[----:B------:R-:W5:Y:S01]  /*5a40*/  LDG.E.U8 R14, desc[UR32][R14.64] ;  /* 0x000000200e0e7981 */ /* 0x000f62000c1e1100 */
[----:B-1----:R-:W-:Y:S01]  /*5a50*/  IADD3 R20, P0, PT, R123, R74, RZ ;  /* 0x0000004a7b147210 */ /* 0x002fe20007f1e0ff */
[C---:B------:R-:W-:Y:S02]  /*5a60*/  IMAD.X R35, R33.reuse, 0x1, R79, P2 ;  /* 0x0000000121237824 */ /* 0x040fe400010e064f */
[----:B------:R-:W5:Y:S01]  /*5a70*/  LDG.E.U8 R16, desc[UR32][R16.64] ;  /* 0x0000002010107981 */ /* 0x000f62000c1e1100 */
[C---:B------:R-:W-:Y:S02]  /*5a80*/  IMAD.X R31, R33.reuse, 0x1, R83, P1 ;  /* 0x00000001211f7824 */ /* 0x040fe400008e0653 */
[----:B------:R-:W-:Y:S01]  /*5a90*/  IMAD.X R21, R33, 0x1, R75, P0 ;  /* 0x0000000121157824 */ /* 0x000fe200000e064b */
[----:B------:R-:W5:Y:S04]  /*5aa0*/  LDG.E.U8 R18, desc[UR32][R18.64] ;  /* 0x0000002012127981 */ /* 0x000f68000c1e1100 */
[----:B------:R-:W5:Y:S04]  /*5ab0*/  LDG.E.U8 R7, desc[UR32][R22.64] ;  /* 0x0000002016077981 */ /* 0x000f68000c1e1100 */
[----:B------:R-:W5:Y:S04]  /*5ac0*/  LDG.E.U8 R13, desc[UR32][R24.64] ;  /* 0x00000020180d7981 */ /* 0x000f68000c1e1100 */
[----:B------:R-:W5:Y:S04]  /*5ad0*/  LDG.E.U8 R19, desc[UR32][R26.64] ;  /* 0x000000201a137981 */ /* 0x000f68000c1e1100 */
[----:B------:R-:W5:Y:S04]  /*5ae0*/  LDG.E.U8 R23, desc[UR32][R28.64] ;  /* 0x000000201c177981 */ /* 0x000f68000c1e1100 */
[----:B------:R-:W5:Y:S04]  /*5af0*/  LDG.E.U8 R33, desc[UR32][R30.64] ;  /* 0x000000201e217981 */ /* 0x000f68000c1e1100 */
[----:B------:R-:W5:Y:S04]  /*5b00*/  LDG.E.U8 R35, desc[UR32][R34.64] ;  /* 0x0000002022237981 */ /* 0x000f68000c1e1100 */
[----:B------:R1:W5:Y:S01]  /*5b10*/  LDG.E.U8 R37, desc[UR32][R20.64] ;  /* 0x0000002014257981 */ /* 0x000362000c1e1100 */
[----:B------:R-:W-:-:S02]  /*5b20*/  IADD3 R201, P1, PT, R120, 0x41, RZ ;  /* 0x0000004178c97810 */ /* 0x000fc40007f3e0ff */
[C---:B------:R-:W-:Y:S02]  /*5b30*/  IADD3 R195, P0, PT, R120.reuse, 0x42, RZ ;  /* 0x0000004278c37810 */ /* 0x040fe40007f1e0ff */
[C---:B------:R-:W-:Y:S01]  /*5b40*/  IADD3 R193, P3, PT, R120.reuse, 0x43, RZ ;  /* 0x0000004378c17810 */ /* 0x040fe20007f7e0ff */
[--C-:B------:R-:W-:Y:S01]  /*5b50*/  IMAD.X R178, RZ, RZ, R121.reuse, P1 ;  /* 0x000000ffffb27224 */ /* 0x100fe200008e0679 */
[C---:B------:R-:W-:Y:S01]  /*5b60*/  IADD3 R197, P2, PT, R120.reuse, 0x44, RZ ;  /* 0x0000004478c57810 */ /* 0x040fe20007f5e0ff */
[--C-:B------:R-:W-:Y:S01]  /*5b70*/  IMAD.X R176, RZ, RZ, R121.reuse, P0 ;  /* 0x000000ffffb07224 */ /* 0x100fe200000e0679 */
[C---:B------:R-:W-:Y:S01]  /*5b80*/  IADD3 R187, P1, PT, R120.reuse, 0x46, RZ ;  /* 0x0000004678bb7810 */ /* 0x040fe20007f3e0ff */
[--C-:B------:R-:W-:Y:S01]  /*5b90*/  IMAD.X R174, RZ, RZ, R121.reuse, P3 ;  /* 0x000000ffffae7224 */ /* 0x100fe200018e0679 */
[C---:B------:R-:W-:Y:S02]  /*5ba0*/  IADD3 R191, P0, PT, R120.reuse, 0x47, RZ ;  /* 0x0000004778bf7810 */ /* 0x040fe40007f1e0ff */
[C---:B------:R-:W-:Y:S01]  /*5bb0*/  IADD3 R183, P3, PT, R120.reuse, 0x48, RZ ;  /* 0x0000004878b77810 */ /* 0x040fe20007f7e0ff */
[--C-:B------:R-:W-:Y:S01]  /*5bc0*/  IMAD.X R224, RZ, RZ, R121.reuse, P2 ;  /* 0x000000ffffe07224 */ /* 0x100fe200010e0679 */
        /* <DEDUP_REMOVED lines=10> */
[C---:B-1----:R-:W-:Y:S01]  /*5c70*/  IADD3 R21, P1, PT, R120.reuse, 0x50, RZ ;  /* 0x0000005078157810 */ /* 0x042fe20007f3e0ff */
        /* <DEDUP_REMOVED lines=10> */
[----:B------:R-:W-:Y:S01]  /*5d20*/  IMAD.X R192, RZ, RZ, R121, P3 ;  /* 0x000000ffffc07224 */ /* 0x000fe200018e0679 */
[----:B------:R-:W-:-:S02]  /*5d30*/  IADD3 R29, P0, PT, R120, 0x56, RZ ;  /* 0x00000056781d7810 */ /* 0x000fc40007f1e0ff */
        /* <DEDUP_REMOVED lines=64> */
[-C--:B------:R-:W-:Y:S01]  /*6140*/  ISETP.GT.U32.AND P2, PT, R157, R0.reuse, PT ;  /* 0x000000009d00720c */ /* 0x080fe20003f44070 */
        /* <DEDUP_REMOVED lines=27> */
[----:B------:R-:W-:Y:S01]  /*6300*/  ISETP.GT.U32.AND P3, PT, R159, R0, PT ;  /* 0x000000009f00720c */ /* 0x000fe20003f64070 */
[--C-:B------:R-:W-:Y:S01]  /*6310*/  IMAD.X R159, RZ, RZ, R121.reuse, P0 ;  /* 0x000000ffff9f7224 */ /* 0x100fe200000e0679 */
[----:B------:R-:W-:Y:S01]  /*6320*/  IADD3 R120, P0, PT, R120, 0x40, RZ ;  /* 0x0000004078787810 */ /* 0x000fe20007f1e0ff */
[----:B------:R-:W-:Y:S01]  /*6330*/  IMAD.X R210, RZ, RZ, R121, P1 ;  /* 0x000000ffffd27224 */ /* 0x000fe200008e0679 */
[----:B------:R-:W-:-:S02]  /*6340*/  ISETP.GT.U32.AND.EX P2, PT, R116, RZ, PT, P2 ;  /* 0x000000ff7400720c */ /* 0x000fc40003f44120 */
[-C--:B------:R-:W-:Y:S02]  /*6350*/  ISETP.GT.U32.AND P1, PT, R157, R0.reuse, PT ;  /* 0x000000009d00720c */ /* 0x080fe40003f24070 */
[----:B------:R-:W-:Y:S01]  /*6360*/  ISETP.GT.U32.AND.EX P6, PT, R114, RZ, PT, P6 ;  /* 0x000000ff7200720c */ /* 0x000fe20003fc4160 */
[----:B------:R-:W-:Y:S01]  /*6370*/  IMAD.X R121, RZ, RZ, R121, P0 ;  /* 0x000000ffff797224 */ /* 0x000fe200000e0679 */
[----:B------:R-:W-:Y:S02]  /*6380*/  SEL R114, RZ, 0x4, !P2 ;  /* 0x00000004ff727807 */ /* 0x000fe40005000000 */
[-C--:B------:R-:W-:Y:S02]  /*6390*/  ISETP.GT.U32.AND P2, PT, R117, R0.reuse, PT ;  /* 0x000000007500720c */ /* 0x080fe40003f44070 */
[----:B------:R-:W-:Y:S02]  /*63a0*/  ISETP.GT.U32.AND.EX P3, PT, R158, RZ, PT, P3 ;  /* 0x000000ff9e00720c */ /* 0x000fe40003f64130 */
[----:B------:R-:W-:-:S02]  /*63b0*/  ISETP.GT.U32.AND P0, PT, R119, R0, PT ;  /* 0x000000007700720c */ /* 0x000fc40003f04070 */
[----:B------:R-:W-:Y:S02]  /*63c0*/  SEL R117, RZ, 0x7fff8, !P6 ;  /* 0x0007fff8ff757807 */ /* 0x000fe40007000000 */
[----:B------:R-:W-:Y:S02]  /*63d0*/  ISETP.GT.U32.AND.EX P1, PT, R156, RZ, PT, P1 ;  /* 0x000000ff9c00720c */ /* 0x000fe40003f24110 */
[-C--:B------:R-:W-:Y:S02]  /*63e0*/  ISETP.GT.U32.AND P6, PT, R151, R0.reuse, PT ;  /* 0x000000009700720c */ /* 0x080fe40003fc4070 */
[----:B------:R-:W-:Y:S02]  /*63f0*/  SEL R116, RZ, 0x1, !P3 ;  /* 0x00000001ff747807 */ /* 0x000fe40005800000 */
[----:B------:R-:W-:Y:S02]  /*6400*/  ISETP.GT.U32.AND P3, PT, R149, R0, PT ;  /* 0x000000009500720c */ /* 0x000fe40003f64070 */
[----:B------:R-:W-:-:S02]  /*6410*/  ISETP.GT.U32.AND.EX P0, PT, R118, RZ, PT, P0 ;  /* 0x000000ff7600720c */ /* 0x000fc40003f04100 */
[----:B------:R-:W-:Y:S02]  /*6420*/  SEL R119, RZ, 0x1fffe, !P1 ;  /* 0x0001fffeff777807 */ /* 0x000fe40004800000 */
[----:B------:R-:W-:Y:S02]  /*6430*/  ISETP.GT.U32.AND.EX P2, PT, R66, RZ, PT, P2 ;  /* 0x000000ff4200720c */ /* 0x000fe40003f44120 */
[----:B------:R-:W-:Y:S02]  /*6440*/  ISETP.GT.U32.AND P1, PT, R209, R0, PT ;  /* 0x00000000d100720c */ /* 0x000fe40003f24070 */
[----:B------:R-:W-:Y:S02]  /*6450*/  ISETP.GT.U32.AND.EX P6, PT, R150, RZ, PT, P6 ;  /* 0x000000ff9600720c */ /* 0x000fe40003fc4160 */
[----:B------:R-:W-:Y:S02]  /*6460*/  SEL R118, RZ, 0x4, !P0 ;  /* 0x00000004ff767807 */ /* 0x000fe40004000000 */
[----:B------:R-:W-:-:S02]  /*6470*/  SEL R149, RZ, 0x7fff8, !P2 ;  /* 0x0007fff8ff957807 */ /* 0x000fc40005000000 */
[----:B------:R-:W-:Y:S01]  /*6480*/  ISETP.GT.U32.AND.EX P3, PT, R148, RZ, PT, P3 ;  /* 0x000000ff9400720c */ /* 0x000fe20003f64130 */
[----:B------:R-:W-:Y:S01]  /*6490*/  UMOV UR4, 0x1 ;  /* 0x0000000100047882 */ /* 0x000fe20000000000 */
[-C--:B------:R-:W-:Y:S02]  /*64a0*/  ISETP.GT.U32.AND P0, PT, R205, R0.reuse, PT ;  /* 0x00000000cd00720c */ /* 0x080fe40003f04070 */
[-C--:B------:R-:W-:Y:S02]  /*64b0*/  ISETP.GT.U32.AND P2, PT, R215, R0.reuse, PT ;  /* 0x00000000d700720c */ /* 0x080fe40003f44070 */
[----:B------:R-:W-:Y:S02]  /*64c0*/  SEL R148, RZ, 0x1, !P6 ;  /* 0x00000001ff947807 */ /* 0x000fe40007000000 */
[----:B------:R-:W-:Y:S02]  /*64d0*/  ISETP.GT.U32.AND.EX P1, PT, R170, RZ, PT, P1 ;  /* 0x000000ffaa00720c */ /* 0x000fe40003f24110 */
[----:B------:R-:W-:Y:S01]  /*64e0*/  ISETP.GT.U32.AND P6, PT, R163, R0, PT ;  /* 0x00000000a300720c */ /* 0x000fe20003fc4070 */
[----:B------:R-:W-:-:S04]  /*64f0*/  @!UP0 UIADD3 UR4, UPT, UPT, -UR4, 0x100000, URZ ;  /* 0x0010000004048890 */ /* 0x000fc8000fffe1ff */
[----:B------:R-:W-:Y:S02]  /*6500*/  @!UP0 USHF.L.U32 UR5, UR4, 0xb, URZ ;  /* 0x0000000b04058899 */ /* 0x000fe400080006ff */
[----:B------:R-:W-:Y:S01]  /*6510*/  @!UP0 USHF.L.U32 UR4, UR4, 0x1, URZ ;  /* 0x0000000104048899 */ /* 0x000fe200080006ff */
[----:B------:R-:W-:Y:S02]  /*6520*/  SEL R151, RZ, 0x1fffe, !P3 ;  /* 0x0001fffeff977807 */ /* 0x000fe40005800000 */
[----:B------:R-:W-:Y:S02]  /*6530*/  ISETP.GT.U32.AND.EX P0, PT, R168, RZ, PT, P0 ;  /* 0x000000ffa800720c */ /* 0x000fe40003f04100 */
[----:B------:R-:W-:Y:S02]  /*6540*/  SEL R150, RZ, 0x4, !P1 ;  /* 0x00000004ff967807 */ /* 0x000fe40004800000 */
[----:B------:R-:W-:Y:S02]  /*6550*/  ISETP.GT.U32.AND.EX P2, PT, R159, RZ, PT, P2 ;  /* 0x000000ff9f00720c */ /* 0x000fe40003f44120 */
[----:B------:R-:W-:-:S02]  /*6560*/  ISETP.GT.U32.AND P3, PT, R161, R0, PT ;  /* 0x00000000a100720c */ /* 0x000fc40003f64070 */
[-C--:B------:R-:W-:Y:S02]  /*6570*/  ISETP.GT.U32.AND P1, PT, R203, R0.reuse, PT ;  /* 0x00000000cb00720c */ /* 0x080fe40003f24070 */
[----:B------:R-:W-:Y:S02]  /*6580*/  ISETP.GT.U32.AND.EX P6, PT, R162, RZ, PT, P6 ;  /* 0x000000ffa200720c */ /* 0x000fe40003fc4160 */
[----:B------:R-:W-:Y:S02]  /*6590*/  SEL R157, RZ, 0x7fff8, !P0 ;  /* 0x0007fff8ff9d7807 */ /* 0x000fe40004000000 */
[----:B------:R-:W-:Y:S01]  /*65a0*/  SEL R156, RZ, 0x1fffe, !P2 ;  /* 0x0001fffeff9c7807 */ /* 0x000fe20005000000 */
[----:B------:R-:W-:Y:S01]  /*65b0*/  VOTEU.ALL UP2, P5 ;  /* 0x0000000000ff7886 */ /* 0x000fe20002840000 */
[-C--:B------:R-:W-:Y:S02]  /*65c0*/  ISETP.GT.U32.AND P0, PT, R165, R0.reuse, PT ;  /* 0x00000000a500720c */ /* 0x080fe40003f04070 */
[----:B------:R-:W-:-:S02]  /*65d0*/  ISETP.GT.U32.AND P2, PT, R53, R0, PT ;  /* 0x000000003500720c */ /* 0x000fc40003f44070 */
[----:B------:R-:W-:Y:S02]  /*65e0*/  ISETP.GT.U32.AND.EX P3, PT, R160, RZ, PT, P3 ;  /* 0x000000ffa000720c */ /* 0x000fe40003f64130 */
[----:B------:R-:W-:Y:S02]  /*65f0*/  SEL R158, RZ, 0x4, !P6 ;  /* 0x00000004ff9e7807 */ /* 0x000fe40007000000 */
[----:B------:R-:W-:Y:S02]  /*6600*/  ISETP.GT.U32.AND.EX P1, PT, R166, RZ, PT, P1 ;  /* 0x000000ffa600720c */ /* 0x000fe40003f24110 */
[----:B------:R-:W-:Y:S02]  /*6610*/  ISETP.GT.U32.AND P6, PT, R51, R0, PT ;  /* 0x000000003300720c */ /* 0x000fe40003fc4070 */
[----:B------:R-:W-:Y:S02]  /*6620*/  SEL R159, RZ, 0x7fff8, !P3 ;  /* 0x0007fff8ff9f7807 */ /* 0x000fe40005800000 */
[----:B------:R-:W-:-:S02]  /*6630*/  ISETP.GT.U32.AND.EX P0, PT, R164, RZ, PT, P0 ;  /* 0x000000ffa400720c */ /* 0x000fc40003f04100 */
[----:B------:R-:W-:Y:S02]  /*6640*/  SEL R160, RZ, 0x1, !P1 ;  /* 0x00000001ffa07807 */ /* 0x000fe40004800000 */
[----:B------:R-:W-:Y:S02]  /*6650*/  ISETP.GT.U32.AND.EX P2, PT, R44, RZ, PT, P2 ;  /* 0x000000ff2c00720c */ /* 0x000fe40003f44120 */
[-C--:B------:R-:W-:Y:S02]  /*6660*/  ISETP.GT.U32.AND P3, PT, R57, R0.reuse, PT ;  /* 0x000000003900720c */ /* 0x080fe40003f64070 */
[----:B------:R-:W-:Y:S01]  /*6670*/  ISETP.GT.U32.AND P1, PT, R55, R0, PT ;  /* 0x000000003700720c */ /* 0x000fe20003f24070 */
[----:B--2---:R1:W-:Y:S01]  /*6680*/  STS.U8 [R3+UR9+0x9000], R4 ;  /* 0x0090000403007988 */ /* 0x0043e20008000009 */
[----:B------:R-:W-:-:S03]  /*6690*/  ISETP.GT.U32.AND.EX P6, PT, R42, RZ, PT, P6 ;  /* 0x000000ff2a00720c */ /* 0x000fc60003fc4160 */
[----:B---3--:R1:W-:Y:S01]  /*66a0*/  STS.U8 [R3+UR9+0x9200], R6 ;  /* 0x0092000603007988 */ /* 0x0083e20008000009 */
[----:B------:R-:W-:-:S03]  /*66b0*/  SEL R161, RZ, 0x1fffe, !P0 ;  /* 0x0001fffeffa17807 */ /* 0x000fc60004000000 */
[----:B----4-:R1:W-:Y:S01]  /*66c0*/  STS.U8 [R3+UR9+0x9400], R8 ;  /* 0x0094000803007988 */ /* 0x0103e20008000009 */
[----:B------:R-:W-:-:S03]  /*66d0*/  SEL R162, RZ, 0x4, !P2 ;  /* 0x00000004ffa27807 */ /* 0x000fc60005000000 */
[----:B-----5:R1:W-:Y:S04]  /*66e0*/  STS.U8 [R3+UR9+0x9600], R10 ;  /* 0x0096000a03007988 */ /* 0x0203e80008000009 */
[----:B------:R1:W-:Y:S01]  /*66f0*/  STS.U8 [R3+UR9+0x9800], R12 ;  /* 0x0098000c03007988 */ /* 0x0003e20008000009 */
[-C--:B------:R-:W-:Y:S02]  /*6700*/  ISETP.GT.U32.AND P0, PT, R45, R0.reuse, PT ;  /* 0x000000002d00720c */ /* 0x080fe40003f04070 */
[----:B------:R-:W-:Y:S01]  /*6710*/  ISETP.GT.U32.AND P2, PT, R43, R0, PT ;  /* 0x000000002b00720c */ /* 0x000fe20003f44070 */
        /* <DEDUP_REMOVED lines=11> */
[----:B------:R2:W-:Y:S06]  /*67d0*/  MEMBAR.ALL.CTA ;  /* 0x0000000000007992 */ /* 0x0005ec0000008000 */
[----:B--2---:R-:W-:Y:S04]  /*67e0*/  FENCE.VIEW.ASYNC.S ;  /* 0x00000000000073c6 */ /* 0x004fe80000000000 */
[----:B------:R-:W2:Y:S02]  /*67f0*/  FENCE.VIEW.ASYNC.S ;  /* 0x00000000000073c6 */ /* 0x000ea40000000000 */
[----:B--2---:R1:W2:Y:S02]  /*6800*/  @!UP2 SYNCS.EXCH.64 URZ, [UR9+0xb010], UR4 ;  /* 0x00b0100409ffa5b2 */ /* 0x0042a40008000100 */
[----:B--2---:R-:W-:Y:S01]  /*6810*/  BAR.SYNC.DEFER_BLOCKING 0x0 ;  /* 0x0000000000007b1d */ /* 0x004fe20000010000 */
[----:B------:R-:W-:-:S02]  /*6820*/  ISETP.GT.U32.AND.EX P3, PT, R48, RZ, PT, P3 ;  /* 0x000000ff3000720c */ /* 0x000fc40003f64130 */
[----:B------:R-:W-:Y:S02]  /*6830*/  SEL R163, RZ, 0x7fff8, !P6 ;  /* 0x0007fff8ffa37807 */ /* 0x000fe40007000000 */
[----:B------:R-:W-:Y:S02]  /*6840*/  ISETP.GT.U32.AND.EX P1, PT, R46, RZ, PT, P1 ;  /* 0x000000ff2e00720c */ /* 0x000fe40003f24110 */
[----:B------:R-:W-:Y:S02]  /*6850*/  ISETP.GT.U32.AND P6, PT, R49, R0, PT ;  /* 0x000000003100720c */ /* 0x000fe40003fc4070 */
[----:B------:R-:W-:Y:S02]  /*6860*/  SEL R164, RZ, 0x1, !P3 ;  /* 0x00000001ffa47807 */ /* 0x000fe40005800000 */
[----:B------:R-:W-:Y:S02]  /*6870*/  ISETP.GT.U32.AND.EX P0, PT, R36, RZ, PT, P0 ;  /* 0x000000ff2400720c */ /* 0x000fe40003f04100 */
[----:B------:R-:W-:-:S02]  /*6880*/  SEL R165, RZ, 0x1fffe, !P1 ;  /* 0x0001fffeffa57807 */ /* 0x000fc40004800000 */
[----:B------:R-:W-:Y:S02]  /*6890*/  ISETP.GT.U32.AND.EX P2, PT, R34, RZ, PT, P2 ;  /* 0x000000ff2200720c */ /* 0x000fe40003f44120 */
[-C--:B------:R-:W-:Y:S02]  /*68a0*/  ISETP.GT.U32.AND P3, PT, R47, R0.reuse, PT ;  /* 0x000000002f00720c */ /* 0x080fe40003f64070 */
[----:B------:R-:W-:Y:S02]  /*68b0*/  ISETP.GT.U32.AND P1, PT, R167, R0, PT ;  /* 0x00000000a700720c */ /* 0x000fe40003f24070 */
[----:B------:R-:W-:Y:S02]  /*68c0*/  ISETP.GT.U32.AND.EX P6, PT, R40, RZ, PT, P6 ;  /* 0x000000ff2800720c */ /* 0x000fe40003fc4160 */
[----:B------:R-:W-:Y:S02]  /*68d0*/  SEL R166, RZ, 0x4, !P0 ;  /* 0x00000004ffa67807 */ /* 0x000fe40004000000 */
[----:B------:R-:W-:-:S02]  /*68e0*/  SEL R167, RZ, 0x7fff8, !P2 ;  /* 0x0007fff8ffa77807 */ /* 0x000fc40005000000 */
[-C--:B------:R-:W-:Y:S02]  /*68f0*/  ISETP.GT.U32.AND P0, PT, R67, R0.reuse, PT ;  /* 0x000000004300720c */ /* 0x080fe40003f04070 */
[-C--:B------:R-:W-:Y:S02]  /*6900*/  ISETP.GT.U32.AND P2, PT, R171, R0.reuse, PT ;  /* 0x00000000ab00720c */ /* 0x080fe40003f44070 */
[----:B------:R-:W-:Y:S02]  /*6910*/  ISETP.GT.U32.AND.EX P3, PT, R38, RZ, PT, P3 ;  /* 0x000000ff2600720c */ /* 0x000fe40003f64130 */
[----:B------:R-:W-:Y:S02]  /*6920*/  SEL R168, RZ, 0x1, !P6 ;  /* 0x00000001ffa87807 */ /* 0x000fe40007000000 */
[----:B------:R-:W-:Y:S02]  /*6930*/  ISETP.GT.U32.AND.EX P1, PT, R60, RZ, PT, P1 ;  /* 0x000000ff3c00720c */ /* 0x000fe40003f24110 */
[----:B------:R-:W-:-:S02]  /*6940*/  ISETP.GT.U32.AND P6, PT, R169, R0, PT ;  /* 0x00000000a900720c */ /* 0x000fc40003fc4070 */
[----:B------:R-:W-:Y:S02]  /*6950*/  SEL R169, RZ, 0x1fffe, !P3 ;  /* 0x0001fffeffa97807 */ /* 0x000fe40005800000 */
[----:B------:R-:W-:Y:S02]  /*6960*/  ISETP.GT.U32.AND.EX P0, PT, R58, RZ, PT, P0 ;  /* 0x000000ff3a00720c */ /* 0x000fe40003f04100 */
[----:B------:R-:W-:Y:S02]  /*6970*/  ISETP.GT.U32.AND.EX P2, PT, R64, RZ, PT, P2 ;  /* 0x000000ff4000720c */ /* 0x000fe40003f44120 */
[----:B------:R-:W-:Y:S02]  /*6980*/  SEL R170, RZ, 0x4, !P1 ;  /* 0x00000004ffaa7807 */ /* 0x000fe40004800000 */
[-C--:B------:R-:W-:Y:S02]  /*6990*/  ISETP.GT.U32.AND P3, PT, R61, R0.reuse, PT ;  /* 0x000000003d00720c */ /* 0x080fe40003f64070 */
[----:B------:R-:W-:-:S02]  /*69a0*/  ISETP.GT.U32.AND P1, PT, R59, R0, PT ;  /* 0x000000003b00720c */ /* 0x000fc40003f24070 */
[----:B------:R-:W-:Y:S02]  /*69b0*/  ISETP.GT.U32.AND.EX P6, PT, R62, RZ, PT, P6 ;  /* 0x000000ff3e00720c */ /* 0x000fe40003fc4160 */
[----:B------:R-:W-:Y:S02]  /*69c0*/  SEL R171, RZ, 0x7fff8, !P0 ;  /* 0x0007fff8ffab7807 */ /* 0x000fe40004000000 */
[----:B------:R-:W-:Y:S02]  /*69d0*/  SEL R172, RZ, 0x1, !P2 ;  /* 0x00000001ffac7807 */ /* 0x000fe40005000000 */
[-C--:B------:R-:W-:Y:S02]  /*69e0*/  ISETP.GT.U32.AND P0, PT, R65, R0.reuse, PT ;  /* 0x000000004100720c */ /* 0x080fe40003f04070 */
[----:B------:R-:W-:Y:S02]  /*69f0*/  ISETP.GT.U32.AND P2, PT, R63, R0, PT ;  /* 0x000000003f00720c */ /* 0x000fe40003f44070 */
[----:B------:R-:W-:-:S02]  /*6a00*/  ISETP.GT.U32.AND.EX P3, PT, R52, RZ, PT, P3 ;  /* 0x000000ff3400720c */ /* 0x000fc40003f64130 */
[----:B------:R-:W-:Y:S02]  /*6a10*/  ISETP.GT.U32.AND.EX P1, PT, R50, RZ, PT, P1 ;  /* 0x000000ff3200720c */ /* 0x000fe40003f24110 */
[----:B------:R-:W-:Y:S01]  /*6a20*/  SEL R203, RZ, 0x1fffe, !P6 ;  /* 0x0001fffeffcb7807 */ /* 0x000fe20007000000 */
[----:B-1----:R-:W-:Y:S10]  /*6a30*/  BRA.U UP1, `(.L_x_15) ;  /* 0x0000000101547547 */ /* 0x002ff4000b800000 */
[----:B------:R-:W-:Y:S02]  /*6a40*/  UIADD3 UR47, UPT, UPT, UR10, 0xc0, URZ ;  /* 0x000000c00a2f7890 */ /* 0x000fe4000fffe0ff */
[----:B------:R-:W-:Y:S02]  /*6a50*/  UIADD3 UR50, UPT, UPT, UR10, 0xc0, URZ ;  /* 0x000000c00a327890 */ /* 0x000fe4000fffe0ff */
[----:B------:R-:W-:Y:S01]  /*6a60*/  UIADD3 UR4, UPT, UPT, UR9, 0xb010, URZ ;  /* 0x0000b01009047890 */ /* 0x000fe2000fffe0ff */
[----:B------:R-:W-:Y:S01]  /*6a70*/  UMOV UR36, 0x0 ;  /* 0x0000000000247882 */ /* 0x000fe20000000000 */
[----:B------:R-:W-:Y:S01]  /*6a80*/  UMOV UR37, 0x8108010 ;  /* 0x0810801000257882 */ /* 0x000fe20000000000 */
[----:B------:R-:W-:Y:S01]  /*6a90*/  UMOV UR34, UR30 ;  /* 0x0000001e00227c82 */ /* 0x000fe20008000000 */
[----:B------:R-:W-:Y:S01]  /*6aa0*/  UMOV UR35, 0x40004040 ;  /* 0x4000404000237882 */ /* 0x000fe20000000000 */
[----:B------:R-:W-:Y:S01]  /*6ab0*/  UMOV UR38, 0x0 ;  /* 0x0000000000267882 */ /* 0x000fe20000000000 */
[----:B------:R-:W-:Y:S01]  /*6ac0*/  UMOV UR39, 0x8108010 ;  /* 0x0810801000277882 */ /* 0x000fe20000000000 */
[----:B------:R-:W-:Y:S01]  /*6ad0*/  UMOV UR48, 0x0 ;  /* 0x0000000000307882 */ /* 0x000fe20000000000 */
[----:B------:R-:W-:Y:S01]  /*6ae0*/  UMOV UR49, 0x8108010 ;  /* 0x0810801000317882 */ /* 0x000fe20000000000 */
[----:B------:R1:W-:Y:S01]  /*6af0*/  UTCQMMA gdesc[UR34], gdesc[UR28], tmem[UR12], tmem[UR36], idesc[UR37], !UPT ;  /* 0x00ff241c220075ea */ /* 0x0003e2000f80030c */
[----:B------:R-:W-:Y:S01]  /*6b00*/  UMOV UR5, URZ ;  /* 0x000000ff00057c82 */ /* 0x000fe20008000000 */
        /* <DEDUP_REMOVED lines=8> */
.L_x_15:
[----:B------:R-:W2:Y:S01]  /*6b90*/  SYNCS.PHASECHK.TRANS64.TRYWAIT P6, [UR9+0xb010], RZ ;  /* 0x00b010ffff0075a7 */ /* 0x000ea200080c1109 */
[----:B------:R-:W-:Y:S02]  /*6ba0*/  SEL R180, RZ, 0x4, !P3 ;  /* 0x00000004ffb47807 */ /* 0x000fe40005800000 */
[----:B------:R-:W-:Y:S02]  /*6bb0*/  SEL R205, RZ, 0x7fff8, !P1 ;  /* 0x0007fff8ffcd7807 */ /* 0x000fe40004800000 */
[-C--:B------:R-:W-:Y:S02]  /*6bc0*/  ISETP.GT.U32.AND P3, PT, R41, R0.reuse, PT ;  /* 0x000000002900720c */ /* 0x080fe40003f64070 */
[----:B------:R-:W-:Y:S02]  /*6bd0*/  ISETP.GT.U32.AND P1, PT, R39, R0, PT ;  /* 0x000000002700720c */ /* 0x000fe40003f24070 */
[----:B------:R-:W-:Y:S02]  /*6be0*/  ISETP.GT.U32.AND.EX P0, PT, R56, RZ, PT, P0 ;  /* 0x000000ff3800720c */ /* 0x000fe40003f04100 */
[----:B------:R-:W-:-:S02]  /*6bf0*/  ISETP.GT.U32.AND.EX P2, PT, R54, RZ, PT, P2 ;  /* 0x000000ff3600720c */ /* 0x000fc40003f44120 */
[----:B------:R-:W-:Y:S02]  /*6c00*/  ISETP.GT.U32.AND.EX P3, PT, R32, RZ, PT, P3 ;  /* 0x000000ff2000720c */ /* 0x000fe40003f64130 */
[----:B------:R-:W-:Y:S02]  /*6c10*/  ISETP.GT.U32.AND.EX P1, PT, R30, RZ, PT, P1 ;  /* 0x000000ff1e00720c */ /* 0x000fe40003f24110 */
[----:B------:R-:W-:Y:S02]  /*6c20*/  SEL R182, RZ, 0x1, !P0 ;  /* 0x00000001ffb67807 */ /* 0x000fe40004000000 */
[----:B------:R-:W-:Y:S02]  /*6c30*/  SEL R209, RZ, 0x1fffe, !P2 ;  /* 0x0001fffeffd17807 */ /* 0x000fe40005000000 */
[----:B------:R-:W-:Y:S02]  /*6c40*/  SEL R184, RZ, 0x4, !P3 ;  /* 0x00000004ffb87807 */ /* 0x000fe40005800000 */
[----:B------:R-:W-:-:S02]  /*6c50*/  SEL R215, RZ, 0x7fff8, !P1 ;  /* 0x0007fff8ffd77807 */ /* 0x000fc40004800000 */
[-C--:B------:R-:W-:Y:S02]  /*6c60*/  ISETP.GT.U32.AND P0, PT, R31, R0.reuse, PT ;  /* 0x000000001f00720c */ /* 0x080fe40003f04070 */
[-C--:B------:R-:W-:Y:S02]  /*6c70*/  ISETP.GT.U32.AND P2, PT, R29, R0.reuse, PT ;  /* 0x000000001d00720c */ /* 0x080fe40003f44070 */
        /* <DEDUP_REMOVED lines=13> */
[----:B------:R-:W-:Y:S01]  /*6d50*/  ISETP.GT.U32.AND P1, PT, R11, R0, PT ;  /* 0x000000000b00720c */ /* 0x000fe20003f24070 */
[----:B--2---:R-:W-:-:S12]  /*6d60*/  @!P6 BRA `(.L_x_16) ;  /* 0x0000005c00cce947 */ /* 0x004fd80003800000 */
.L_x_24:
[-C--:B------:R-:W-:Y:S01]  /*6d70*/  ISETP.GT.U32.AND P6, PT, R9, R0.reuse, PT ;  /* 0x000000000900720c */ /* 0x080fe20003fc4070 */
[----:B------:R-:W-:Y:S01]  /*6d80*/  BAR.SYNC.DEFER_BLOCKING 0x0 ;  /* 0x0000000000007b1d */ /* 0x000fe20000010000 */
[----:B------:R-:W-:Y:S01]  /*6d90*/  ISETP.GT.U32.AND.EX P2, PT, R20, RZ, PT, P2 ;  /* 0x000000ff1400720c */ /* 0x000fe20003f44120 */
[----:B------:R-:W-:Y:S01]  /*6da0*/  IMAD.IADD R116, R116, 0x1, R119 ;  /* 0x0000000174747824 */ /* 0x000fe200078e0277 */
[----:B------:R-:W-:Y:S01]  /*6db0*/  ISETP.GT.U32.AND.EX P3, PT, R192, RZ, PT, P3 ;  /* 0x000000ffc000720c */ /* 0x000fe20003f64130 */
[----:B------:R-:W-:Y:S01]  /*6dc0*/  IMAD.IADD R186, R186, 0x1, R221 ;  /* 0x00000001baba7824 */ /* 0x000fe200078e02dd */
[----:B------:R-:W-:Y:S01]  /*6dd0*/  SEL R192, RZ, 0x1, !P2 ;  /* 0x00000001ffc07807 */ /* 0x000fe20005000000 */
[----:B------:R-:W-:Y:S01]  /*6de0*/  IMAD.IADD R164, R164, 0x1, R165 ;  /* 0x00000001a4a47824 */ /* 0x000fe200078e02a5 */
[----:B------:R-:W-:Y:S01]  /*6df0*/  ISETP.GT.U32.AND.EX P1, PT, R228, RZ, PT, P1 ;  /* 0x000000ffe400720c */ /* 0x000fe20003f24110 */
[----:B------:R-:W2:Y:S01]  /*6e00*/  LDTM.x64 R4, tmem[UR11+0x80] ;  /* 0x0000800b000479ee */ /* 0x000ea20008340000 */
[-C--:B------:R-:W-:Y:S01]  /*6e10*/  ISETP.GT.U32.AND P2, PT, R219, R0.reuse, PT ;  /* 0x00000000db00720c */ /* 0x080fe20003f44070 */
[----:B------:R-:W-:Y:S01]  /*6e20*/  IMAD.IADD R172, R172, 0x1, R203 ;  /* 0x00000001acac7824 */ /* 0x000fe200078e02cb */
[----:B------:R-:W-:Y:S01]  /*6e30*/  SEL R219, RZ, 0x1fffe, !P3 ;  /* 0x0001fffeffdb7807 */ /* 0x000fe20005800000 */
[----:B------:R-:W-:Y:S01]  /*6e40*/  IMAD.IADD R160, R160, 0x1, R161 ;  /* 0x00000001a0a07824 */ /* 0x000fe200078e02a1 */
[-C--:B------:R-:W-:Y:S01]  /*6e50*/  ISETP.GT.U32.AND P3, PT, R217, R0.reuse, PT ;  /* 0x00000000d900720c */ /* 0x080fe20003f64070 */
[----:B------:R-:W-:Y:S01]  /*6e60*/  IMAD.IADD R182, R182, 0x1, R209 ;  /* 0x00000001b6b67824 */ /* 0x000fe200078e02d1 */
[----:B------:R-:W-:Y:S01]  /*6e70*/  ISETP.GT.U32.AND.EX P6, PT, R190, RZ, PT, P6 ;  /* 0x000000ffbe00720c */ /* 0x000fe20003fc4160 */
[----:B------:R-:W-:Y:S01]  /*6e80*/  IMAD.IADD R192, R192, 0x1, R219 ;  /* 0x00000001c0c07824 */ /* 0x000fe200078e02db */
[----:B------:R-:W-:Y:S01]  /*6e90*/  SEL R190, RZ, 0x4, !P1 ;  /* 0x00000004ffbe7807 */ /* 0x000fe20004800000 */
[----:B------:R-:W-:Y:S01]  /*6ea0*/  IMAD.IADD R148, R148, 0x1, R151 ;  /* 0x0000000194947824 */ /* 0x000fe200078e0297 */
[-C--:B------:R-:W-:Y:S01]  /*6eb0*/  ISETP.GT.U32.AND P1, PT, R213, R0.reuse, PT ;  /* 0x00000000d500720c */ /* 0x080fe20003f24070 */
[----:B------:R-:W-:Y:S01]  /*6ec0*/  IMAD.IADD R168, R168, 0x1, R169 ;  /* 0x00000001a8a87824 */ /* 0x000fe200078e02a9 */
[----:B------:R-:W-:Y:S01]  /*6ed0*/  ISETP.GT.U32.AND.EX P2, PT, R227, RZ, PT, P2 ;  /* 0x000000ffe300720c */ /* 0x000fe20003f44120 */
[----:B------:R-:W-:Y:S01]  /*6ee0*/  IMAD.U32 R112, R112, -0x80000000, RZ ;  /* 0x8000000070707824 */ /* 0x000fe200078e00ff */
[----:B------:R-:W-:Y:S01]  /*6ef0*/  ISETP.GT.U32.AND.EX P3, PT, R194, RZ, PT, P3 ;  /* 0x000000ffc200720c */ /* 0x000fe20003f64130 */
[----:B------:R-:W3:Y:S01]  /*6f00*/  @!P5 SYNCS.CCTL.IV [UR9+0xb010] ;  /* 0x00b01000ff00d9b1 */ /* 0x000ee20008000009 */
[----:B------:R-:W-:Y:S01]  /*6f10*/  SEL R213, RZ, 0x7fff8, !P6 ;  /* 0x0007fff8ffd57807 */ /* 0x000fe20007000000 */
[----:B------:R-:W-:Y:S01]  /*6f20*/  NOP ;  /* 0x0000000000007918 */ /* 0x000fe20000000000 */
[----:B------:R-:W-:Y:S01]  /*6f30*/  ISETP.GT.U32.AND P6, PT, R211, R0, PT ;  /* 0x00000000d300720c */ /* 0x000fe20003fc4070 */
[----:B-1----:R-:W-:Y:S01]  /*6f40*/  USHF.R.S32.HI UR4, URZ, 0x1f, UR40 ;  /* 0x0000001fff047899 */ /* 0x002fe20008011428 */
[----:B------:R-:W-:-:S02]  /*6f50*/  ISETP.GT.U32.AND.EX P1, PT, R196, RZ, PT, P1 ;  /* 0x000000ffc400720c */ /* 0x000fc40003f24110 */
[----:B------:R-:W-:Y:S01]  /*6f60*/  SEL R196, RZ, 0x1fffe, !P2 ;  /* 0x0001fffeffc47807 */ /* 0x000fe20005000000 */
[----:B0-2---:R-:W-:Y:S01]  /*6f70*/  FMUL R5, R5, UR46 ;  /* 0x0000002e05057c20 */ /* 0x005fe20008400000 */
[-C--:B------:R-:W-:Y:S01]  /*6f80*/  ISETP.GT.U32.AND P2, PT, R207, R0.reuse, PT ;  /* 0x00000000cf00720c */ /* 0x080fe20003f44070 */
[----:B------:R-:W-:Y:S01]  /*6f90*/  FMUL R6, R6, UR46 ;  /* 0x0000002e06067c20 */ /* 0x000fe20008400000 */
[----:B------:R-:W-:Y:S01]  /*6fa0*/  SEL R194, RZ, 0x4, !P3 ;  /* 0x00000004ffc27807 */ /* 0x000fe20005800000 */
[----:B------:R-:W-:Y:S01]  /*6fb0*/  FMUL R7, R7, UR46 ;  /* 0x0000002e07077c20 */ /* 0x000fe20008400000 */
[-C--:B------:R-:W-:Y:S01]  /*6fc0*/  ISETP.GT.U32.AND P3, PT, R201, R0.reuse, PT ;  /* 0x00000000c900720c */ /* 0x080fe20003f64070 */
[----:B------:R-:W-:Y:S01]  /*6fd0*/  FMUL R11, R11, UR46 ;  /* 0x0000002e0b0b7c20 */ /* 0x000fe20008400000 */
[----:B------:R-:W-:Y:S01]  /*6fe0*/  ISETP.GT.U32.AND.EX P6, PT, R225, RZ, PT, P6 ;  /* 0x000000ffe100720c */ /* 0x000fe20003fc4160 */
[----:B------:R-:W-:Y:S01]  /*6ff0*/  FMUL R9, R9, UR46 ;  /* 0x0000002e09097c20 */ /* 0x000fe20008400000 */
[----:B------:R-:W-:Y:S01]  /*7000*/  ISETP.GT.U32.AND.EX P2, PT, R226, RZ, PT, P2 ;  /* 0x000000ffe200720c */ /* 0x000fe20003f44120 */
[----:B------:R-:W-:Y:S01]  /*7010*/  FMUL R13, R13, UR46 ;  /* 0x0000002e0d0d7c20 */ /* 0x000fe20008400000 */
[----:B------:R-:W-:Y:S01]  /*7020*/  ISETP.GT.U32.AND.EX P3, PT, R178, RZ, PT, P3 ;  /* 0x000000ffb200720c */ /* 0x000fe20003f64130 */
[----:B------:R-:W-:Y:S01]  /*7030*/  FMUL R14, R14, UR46 ;  /* 0x0000002e0e0e7c20 */ /* 0x000fe20008400000 */
[----:B------:R-:W-:Y:S01]  /*7040*/  SEL R178, RZ, 0x1, !P6 ;  /* 0x00000001ffb27807 */ /* 0x000fe20007000000 */
[----:B------:R-:W-:Y:S01]  /*7050*/  FMUL R15, R15, UR46 ;  /* 0x0000002e0f0f7c20 */ /* 0x000fe20008400000 */
[-C--:B------:R-:W-:Y:S01]  /*7060*/  ISETP.GT.U32.AND P6, PT, R197, R0.reuse, PT ;  /* 0x00000000c500720c */ /* 0x080fe20003fc4070 */
[----:B------:R-:W-:Y:S01]  /*7070*/  FMUL R8, R8, UR46 ;  /* 0x0000002e08087c20 */ /* 0x000fe20008400000 */
[----:B------:R-:W-:Y:S01]  /*7080*/  SEL R197, RZ, 0x1fffe, !P2 ;  /* 0x0001fffeffc57807 */ /* 0x000fe20005000000 */
[----:B------:R-:W-:Y:S01]  /*7090*/  FMUL R18, R18, UR46 ;  /* 0x0000002e12127c20 */ /* 0x000fe20008400000 */
[-C--:B------:R-:W-:Y:S01]  /*70a0*/  ISETP.GT.U32.AND P2, PT, R195, R0.reuse, PT ;  /* 0x00000000c300720c */ /* 0x080fe20003f44070 */
[----:B------:R-:W-:Y:S01]  /*70b0*/  FMUL R10, R10, UR46 ;  /* 0x0000002e0a0a7c20 */ /* 0x000fe20008400000 */
[----:B------:R-:W-:Y:S01]  /*70c0*/  FSEL R5, R5, -INF , !P3 ;  /* 0xff80000005057808 */ /* 0x000fe20005800000 */
[----:B------:R-:W-:Y:S01]  /*70d0*/  IMAD.IADD R178, R178, 0x1, R197 ;  /* 0x00000001b2b27824 */ /* 0x000fe200078e02c5 */
[-C--:B------:R-:W-:Y:S01]  /*70e0*/  ISETP.GT.U32.AND P3, PT, R193, R0.reuse, PT ;  /* 0x00000000c100720c */ /* 0x080fe20003f64070 */
[----:B------:R-:W-:Y:S01]  /*70f0*/  FMUL R20, R20, UR46 ;  /* 0x0000002e14147c20 */ /* 0x000fe20008400000 */
[----:B------:R-:W-:Y:S01]  /*7100*/  ISETP.GT.U32.AND.EX P2, PT, R176, RZ, PT, P2 ;  /* 0x000000ffb000720c */ /* 0x000fe20003f44120 */
[----:B------:R-:W-:Y:S01]  /*7110*/  FMUL R12, R12, UR46 ;  /* 0x0000002e0c0c7c20 */ /* 0x000fe20008400000 */
[----:B------:R-:W-:Y:S01]  /*7120*/  ISETP.GT.U32.AND.EX P3, PT, R174, RZ, PT, P3 ;  /* 0x000000ffae00720c */ /* 0x000fe20003f64130 */
[----:B------:R-:W-:Y:S01]  /*7130*/  FMUL R174, R16, UR46 ;  /* 0x0000002e10ae7c20 */ /* 0x000fe20008400000 */
[----:B------:R-:W-:Y:S01]  /*7140*/  FSEL R6, R6, -INF , !P2 ;  /* 0xff80000006067808 */ /* 0x000fe20005000000 */
[----:B------:R-:W-:Y:S01]  /*7150*/  FMUL R21, R21, UR46 ;  /* 0x0000002e15157c20 */ /* 0x000fe20008400000 */
[-C--:B------:R-:W-:Y:S01]  /*7160*/  ISETP.GT.U32.AND P2, PT, R191, R0.reuse, PT ;  /* 0x00000000bf00720c */ /* 0x080fe20003f44070 */
[----:B------:R-:W-:Y:S01]  /*7170*/  FMUL R17, R17, UR46 ;  /* 0x0000002e11117c20 */ /* 0x000fe20008400000 */
[----:B------:R-:W-:Y:S01]  /*7180*/  FSEL R7, R7, -INF , !P3 ;  /* 0xff80000007077808 */ /* 0x000fe20005800000 */
[----:B------:R-:W-:Y:S01]  /*7190*/  FMUL R23, R23, UR46 ;  /* 0x0000002e17177c20 */ /* 0x000fe20008400000 */
        /* <DEDUP_REMOVED lines=8> */
[----:B------:R-:W-:Y:S01]  /*7220*/  FSEL R9, R9, -INF , !P3 ;  /* 0xff80000009097808 */ /* 0x000fe20005800000 */
[----:B------:R-:W-:Y:S01]  /*7230*/  FMUL R25, R25, UR46 ;  /* 0x0000002e19197c20 */ /* 0x000fe20008400000 */
[-C--:B------:R-:W-:Y:S01]  /*7240*/  ISETP.GT.U32.AND P2, PT, R181, R0.reuse, PT ;  /* 0x00000000b500720c */ /* 0x080fe20003f44070 */
[----:B------:R-:W-:Y:S01]  /*7250*/  FMUL R27, R27, UR46 ;  /* 0x0000002e1b1b7c20 */ /* 0x000fe20008400000 */
[-C--:B------:R-:W-:Y:S01]  /*7260*/  ISETP.GT.U32.AND P3, PT, R185, R0.reuse, PT ;  /* 0x00000000b900720c */ /* 0x080fe20003f64070 */
[----:B------:R-:W-:Y:S01]  /*7270*/  FMUL R28, R28, UR46 ;  /* 0x0000002e1c1c7c20 */ /* 0x000fe20008400000 */
[----:B------:R-:W-:Y:S01]  /*7280*/  ISETP.GT.U32.AND.EX P2, PT, R214, RZ, PT, P2 ;  /* 0x000000ffd600720c */ /* 0x000fe20003f44120 */
[----:B------:R-:W-:Y:S01]  /*7290*/  FMUL R30, R30, UR46 ;  /* 0x0000002e1e1e7c20 */ /* 0x000fe20008400000 */
[----:B------:R-:W-:Y:S01]  /*72a0*/  SEL R201, RZ, 0x7fff8, !P1 ;  /* 0x0007fff8ffc97807 */ /* 0x000fe20004800000 */
[----:B------:R-:W-:Y:S01]  /*72b0*/  FMUL R31, R31, UR46 ;  /* 0x0000002e1f1f7c20 */ /* 0x000fe20008400000 */
[----:B------:R-:W-:Y:S01]  /*72c0*/  ISETP.GT.U32.AND.EX P3, PT, R216, RZ, PT, P3 ;  /* 0x000000ffd800720c */ /* 0x000fe20003f64130 */
[----:B------:R-:W-:Y:S01]  /*72d0*/  FMUL R34, R34, UR46 ;  /* 0x0000002e22227c20 */ /* 0x000fe20008400000 */
[-C--:B------:R-:W-:Y:S01]  /*72e0*/  ISETP.GT.U32.AND P1, PT, R199, R0.reuse, PT ;  /* 0x00000000c700720c */ /* 0x080fe20003f24070 */
[----:B------:R-:W-:Y:S01]  /*72f0*/  FMUL R4, R4, UR46 ;  /* 0x0000002e04047c20 */ /* 0x000fe20008400000 */
[----:B------:R-:W-:Y:S01]  /*7300*/  FSEL R13, R13, -INF , !P2 ;  /* 0xff8000000d0d7808 */ /* 0x000fe20005000000 */
[----:B------:R-:W-:Y:S01]  /*7310*/  FMUL R64, R64, UR46 ;  /* 0x0000002e40407c20 */ /* 0x000fe20008400000 */
[----:B------:R-:W-:Y:S01]  /*7320*/  ISETP.GT.U32.AND P2, PT, R177, R0, PT ;  /* 0x00000000b100720c */ /* 0x000fe20003f44070 */
[----:B------:R-:W-:Y:S01]  /*7330*/  FMUL R65, R65, UR46 ;  /* 0x0000002e41417c20 */ /* 0x000fe20008400000 */
[----:B------:R-:W-:-:S02]  /*7340*/  FSEL R14, R14, -INF , !P3 ;  /* 0xff8000000e0e7808 */ /* 0x000fc40005800000 */
[----:B------:R-:W-:Y:S02]  /*7350*/  ISETP.GT.U32.AND P3, PT, R175, R0, PT ;  /* 0x00000000af00720c */ /* 0x000fe40003f64070 */
[----:B------:R-:W-:Y:S02]  /*7360*/  ISETP.GT.U32.AND.EX P1, PT, R204, RZ, PT, P1 ;  /* 0x000000ffcc00720c */ /* 0x000fe40003f24110 */
[----:B------:R-:W-:Y:S02]  /*7370*/  ISETP.GT.U32.AND.EX P2, PT, R206, RZ, PT, P2 ;  /* 0x000000ffce00720c */ /* 0x000fe40003f44120 */
[----:B------:R-:W-:Y:S02]  /*7380*/  ISETP.GT.U32.AND.EX P3, PT, R208, RZ, PT, P3 ;  /* 0x000000ffd000720c */ /* 0x000fe40003f64130 */
[----:B------:R-:W-:Y:S02]  /*7390*/  SEL R119, RZ, 0x1, !P1 ;  /* 0x00000001ff777807 */ /* 0x000fe40004800000 */
[----:B------:R-:W-:-:S02]  /*73a0*/  ISETP.GT.U32.AND.EX P0, PT, R210, RZ, PT, P0 ;  /* 0x000000ffd200720c */ /* 0x000fc40003f04100 */
[----:B------:R-:W-:Y:S01]  /*73b0*/  FSEL R16, R15, -INF , !P2 ;  /* 0xff8000000f107808 */ /* 0x000fe20005000000 */
[----:B------:R-:W-:Y:S01]  /*73c0*/  IMAD.IADD R119, R119, 0x1, R196 ;  /* 0x0000000177777824 */ /* 0x000fe200078e02c4 */
[----:B------:R-:W-:Y:S02]  /*73d0*/  FSEL R15, R174, -INF , !P3 ;  /* 0xff800000ae0f7808 */ /* 0x000fe40005800000 */
[----:B------:R-:W-:Y:S02]  /*73e0*/  ISETP.GT.U32.AND P3, PT, R115, R0, PT ;  /* 0x000000007300720c */ /* 0x000fe40003f64070 */
[----:B------:R-:W-:Y:S02]  /*73f0*/  SEL R115, RZ, 0x1, !P0 ;  /* 0x00000001ff737807 */ /* 0x000fe40004000000 */
[----:B------:R-:W-:Y:S02]  /*7400*/  LOP3.LUT R186, R186, 0x3, RZ, 0xc0, !PT ;  /* 0x00000003baba7812 */ /* 0x000fe400078ec0ff */
[----:B------:R-:W-:Y:S01]  /*7410*/  LOP3.LUT R119, R119, 0x3, RZ, 0xc0, !PT ;  /* 0x0000000377777812 */ /* 0x000fe200078ec0ff */
[----:B------:R-:W-:Y:S01]  /*7420*/  IMAD.IADD R115, R115, 0x1, R156 ;  /* 0x0000000173737824 */ /* 0x000fe200078e029c */
[----:B------:R-:W-:-:S02]  /*7430*/  LOP3.LUT R116, R116, 0x3, RZ, 0xc0, !PT ;  /* 0x0000000374747812 */ /* 0x000fc400078ec0ff */
[----:B------:R-:W-:Y:S02]  /*7440*/  IADD3 R184, PT, PT, R186, R215, R184 ;  /* 0x000000d7bab87210 */ /* 0x000fe40007ffe0b8 */
[----:B------:R-:W-:Y:S02]  /*7450*/  LOP3.LUT R178, R178, 0x3, RZ, 0xc0, !PT ;  /* 0x00000003b2b27812 */ /* 0x000fe400078ec0ff */
[----:B------:R-:W-:Y:S02]  /*7460*/  IADD3 R119, PT, PT, R119, R213, R190 ;  /* 0x000000d577777210 */ /* 0x000fe40007ffe0be */
[----:B------:R-:W-:Y:S02]  /*7470*/  LOP3.LUT R115, R115, 0x3, RZ, 0xc0, !PT ;  /* 0x0000000373737812 */ /* 0x000fe400078ec0ff */
[----:B------:R-:W-:Y:S02]  /*7480*/  LOP3.LUT R164, R164, 0x3, RZ, 0xc0, !PT ;  /* 0x00000003a4a47812 */ /* 0x000fe400078ec0ff */
[----:B------:R-:W-:-:S02]  /*7490*/  LOP3.LUT R172, R172, 0x3, RZ, 0xc0, !PT ;  /* 0x00000003acac7812 */ /* 0x000fc400078ec0ff */
[----:B------:R-:W-:Y:S01]  /*74a0*/  IADD3 R114, PT, PT, R116, R117, R114 ;  /* 0x0000007574727210 */ /* 0x000fe20007ffe072 */
[----:B------:R-:W-:Y:S01]  /*74b0*/  IMAD.SHL.U32 R117, R184, 0x100, RZ ;  /* 0x00000100b8757824 */ /* 0x000fe200078e00ff */
[----:B------:R-:W-:Y:S02]  /*74c0*/  IADD3 R178, PT, PT, R178, R201, R194 ;  /* 0x000000c9b2b27210 */ /* 0x000fe40007ffe0c2 */
[----:B------:R-:W-:Y:S01]  /*74d0*/  LOP3.LUT R119, R119, 0xf, RZ, 0xc0, !PT ;  /* 0x0000000f77777812 */ /* 0x000fe200078ec0ff */
[----:B------:R-:W-:Y:S01]  /*74e0*/  IMAD.SHL.U32 R114, R114, 0x100, RZ ;  /* 0x0000010072727824 */ /* 0x000fe200078e00ff */
[----:B------:R-:W-:Y:S02]  /*74f0*/  LOP3.LUT R160, R160, 0x3, RZ, 0xc0, !PT ;  /* 0x00000003a0a07812 */ /* 0x000fe400078ec0ff */
[----:B------:R-:W-:Y:S01]  /*7500*/  IADD3 R115, PT, PT, R115, R157, R150 ;  /* 0x0000009d73737210 */ /* 0x000fe20007ffe096 */
[----:B------:R-:W-:Y:S01]  /*7510*/  IMAD R119, R178, 0x10, R119 ;  /* 0x00000010b2777824 */ /* 0x000fe200078e0277 */
[----:B------:R-:W-:-:S02]  /*7520*/  IADD3 R162, PT, PT, R164, R163, R162 ;  /* 0x000000a3a4a27210 */ /* 0x000fc40007ffe0a2 */
[----:B------:R-:W-:Y:S02]  /*7530*/  LOP3.LUT R182, R182, 0x3, RZ, 0xc0, !PT ;  /* 0x00000003b6b67812 */ /* 0x000fe400078ec0ff */
[----:B------:R-:W-:Y:S01]  /*7540*/  LOP3.LUT R192, R192, 0x3, RZ, 0xc0, !PT ;  /* 0x00000003c0c07812 */ /* 0x000fe200078ec0ff */
[----:B------:R-:W-:Y:S01]  /*7550*/  IMAD.SHL.U32 R116, R162, 0x100, RZ ;  /* 0x00000100a2747824 */ /* 0x000fe200078e00ff */
[----:B------:R-:W-:Y:S02]  /*7560*/  IADD3 R170, PT, PT, R172, R171, R170 ;  /* 0x000000abacaa7210 */ /* 0x000fe40007ffe0aa */
[----:B------:R-:W-:Y:S02]  /*7570*/  LOP3.LUT R148, R148, 0x3, RZ, 0xc0, !PT ;  /* 0x0000000394947812 */ /* 0x000fe400078ec0ff */
[----:B------:R-:W-:Y:S02]  /*7580*/  IADD3 R158, PT, PT, R160, R159, R158 ;  /* 0x0000009fa09e7210 */ /* 0x000fe40007ffe09e */
[----:B------:R-:W-:-:S02]  /*7590*/  IADD3 R205, PT, PT, R182, R205, R180 ;  /* 0x000000cdb6cd7210 */ /* 0x000fc40007ffe0b4 */
[----:B------:R-:W-:Y:S02]  /*75a0*/  IADD3 R188, PT, PT, R192, R223, R188 ;  /* 0x000000dfc0bc7210 */ /* 0x000fe40007ffe0bc */
[----:B------:R-:W-:Y:S02]  /*75b0*/  LOP3.LUT R115, R115, 0xf, RZ, 0xc0, !PT ;  /* 0x0000000f73737812 */ /* 0x000fe400078ec0ff */
[----:B------:R-:W-:Y:S02]  /*75c0*/  LOP3.LUT R170, R170, 0xf, RZ, 0xc0, !PT ;  /* 0x0000000faaaa7812 */ /* 0x000fe400078ec0ff */
[----:B------:R-:W-:Y:S01]  /*75d0*/  LOP3.LUT R117, R117, 0xf00, RZ, 0xe2, !PT ;  /* 0x00000f0075757812 */ /* 0x000fe200078ee2ff */
[----:B------:R-:W-:Y:S01]  /*75e0*/  IMAD R115, R158, 0x10, R115 ;  /* 0x000000109e737824 */ /* 0x000fe200078e0273 */
[----:B------:R-:W-:Y:S01]  /*75f0*/  LOP3.LUT R168, R168, 0x3, RZ, 0xc0, !PT ;  /* 0x00000003a8a87812 */ /* 0x000fe200078ec0ff */
[----:B------:R-:W-:Y:S01]  /*7600*/  IMAD R170, R205, 0x10, R170 ;  /* 0x00000010cdaa7824 */ /* 0x000fe200078e02aa */
[----:B------:R-:W-:Y:S01]  /*7610*/  IADD3 R149, PT, PT, R148, R149, R118 ;  /* 0x0000009594957210 */ /* 0x000fe20007ffe076 */
[----:B------:R-:W-:Y:S01]  /*7620*/  IMAD R117, R188, 0x1000, R117 ;  /* 0x00001000bc757824 */ /* 0x000fe200078e0275 */
[----:B------:R-:W-:-:S02]  /*7630*/  LOP3.LUT R118, R119, 0xff, RZ, 0xc0, !PT ;  /* 0x000000ff77767812 */ /* 0x000fc400078ec0ff */
[----:B------:R-:W-:Y:S02]  /*7640*/  IADD3 R167, PT, PT, R168, R167, R166 ;  /* 0x000000a7a8a77210 */ /* 0x000fe40007ffe0a6 */
[----:B------:R-:W-:Y:S01]  /*7650*/  LOP3.LUT R114, R114, 0xf00, RZ, 0xe2, !PT ;  /* 0x00000f0072727812 */ /* 0x000fe200078ee2ff */
[----:B------:R-:W-:Y:S01]  /*7660*/  IMAD.IADD R118, R117, 0x1, R118 ;  /* 0x0000000175767824 */ /* 0x000fe200078e0276 */
[----:B------:R-:W-:Y:S02]  /*7670*/  LOP3.LUT R116, R116, 0xf00, RZ, 0xe2, !PT ;  /* 0x00000f0074747812 */ /* 0x000fe400078ee2ff */
[----:B------:R-:W-:Y:S01]  /*7680*/  LOP3.LUT R115, R115, 0xff, RZ, 0xc0, !PT ;  /* 0x000000ff73737812 */ /* 0x000fe200078ec0ff */
[----:B------:R-:W-:Y:S01]  /*7690*/  IMAD R114, R149, 0x1000, R114 ;  /* 0x0000100095727824 */ /* 0x000fe200078e0272 */
[----:B------:R-:W-:Y:S01]  /*76a0*/  LOP3.LUT R117, R170, 0xff, RZ, 0xc0, !PT ;  /* 0x000000ffaa757812 */ /* 0x000fe200078ec0ff */
[----:B------:R-:W-:Y:S01]  /*76b0*/  IMAD R116, R167, 0x1000, R116 ;  /* 0x00001000a7747824 */ /* 0x000fe200078e0274 */
[----:B------:R-:W-:Y:S01]  /*76c0*/  ISETP.GT.U32.AND.EX P6, PT, R224, RZ, PT, P6 ;  /* 0x000000ffe000720c */ /* 0x000fe20003fc4160 */
[----:B------:R-:W-:Y:S01]  /*76d0*/  IMAD.IADD R115, R114, 0x1, R115 ;  /* 0x0000000172737824 */ /* 0x000fe200078e0273 */
[----:B------:R-:W-:Y:S01]  /*76e0*/  ISETP.GT.U32.AND P2, PT, R173, R0, PT ;  /* 0x00000000ad00720c */ /* 0x000fe20003f44070 */
[----:B------:R-:W-:Y:S01]  /*76f0*/  IMAD.IADD R116, R116, 0x1, R117 ;  /* 0x0000000174747824 */ /* 0x000fe200078e0275 */
[----:B------:R-:W-:-:S02]  /*7700*/  FSEL R8, R8, -INF , !P6 ;  /* 0xff80000008087808 */ /* 0x000fc40007000000 */
[----:B------:R-:W-:Y:S02]  /*7710*/  ISETP.GT.U32.AND P6, PT, R187, R0, PT ;  /* 0x00000000bb00720c */ /* 0x000fe40003fc4070 */
[----:B------:R-:W-:Y:S02]  /*7720*/  LOP3.LUT R114, R118, 0xffff, RZ, 0xc0, !PT ;  /* 0x0000ffff76727812 */ /* 0x000fe400078ec0ff */
[----:B------:R-:W-:Y:S02]  /*7730*/  ISETP.GT.U32.AND.EX P2, PT, R200, RZ, PT, P2 ;  /* 0x000000ffc800720c */ /* 0x000fe40003f44120 */
[----:B------:R-:W-:Y:S02]  /*7740*/  PRMT R115, R115, 0x5410, R116 ;  /* 0x0000541073737816 */ /* 0x000fe40000000074 */
[----:B------:R-:W-:Y:S02]  /*7750*/  ISETP.GT.U32.AND.EX P6, PT, R220, RZ, PT, P6 ;  /* 0x000000ffdc00720c */ /* 0x000fe40003fc4160 */
[----:B------:R-:W-:-:S02]  /*7760*/  SHF.R.U32.HI R116, RZ, 0xf, R114 ;  /* 0x0000000fff747819 */ /* 0x000fc40000011672 */
[----:B------:R-:W-:Y:S02]  /*7770*/  FSEL R162, R18, -INF , !P2 ;  /* 0xff80000012a27808 */ /* 0x000fe40005000000 */
[----:B------:R-:W-:Y:S02]  /*7780*/  FSEL R10, R10, -INF , !P6 ;  /* 0xff8000000a0a7808 */ /* 0x000fe40007000000 */
[----:B------:R-:W-:Y:S02]  /*7790*/  LOP3.LUT P2, RZ, R116, 0x1, RZ, 0xc0, !PT ;  /* 0x0000000174ff7812 */ /* 0x000fe4000784c0ff */
[----:B------:R-:W-:Y:S02]  /*77a0*/  ISETP.GT.U32.AND P6, PT, R183, R0, PT ;  /* 0x00000000b700720c */ /* 0x000fe40003fc4070 */
[----:B------:R-:W-:Y:S02]  /*77b0*/  SHF.R.U32.HI R18, RZ, 0xe, R114 ;  /* 0x0000000eff127819 */ /* 0x000fe40000011672 */
[----:B------:R-:W-:-:S02]  /*77c0*/  FSEL R159, R20, -INF , !P2 ;  /* 0xff800000149f7808 */ /* 0x000fc40005000000 */
[----:B------:R-:W-:Y:S02]  /*77d0*/  ISETP.GT.U32.AND.EX P6, PT, R212, RZ, PT, P6 ;  /* 0x000000ffd400720c */ /* 0x000fe40003fc4160 */
[----:B------:R-:W-:Y:S02]  /*77e0*/  LOP3.LUT P2, RZ, R18, 0x1, RZ, 0xc0, !PT ;  /* 0x0000000112ff7812 */ /* 0x000fe4000784c0ff */
[----:B------:R-:W-:Y:S02]  /*77f0*/  SHF.R.U32.HI R18, RZ, 0xc, R114 ;  /* 0x0000000cff127819 */ /* 0x000fe40000011672 */
[----:B------:R-:W-:Y:S02]  /*7800*/  FSEL R12, R12, -INF , !P6 ;  /* 0xff8000000c0c7808 */ /* 0x000fe40007000000 */
[----:B------:R-:W-:Y:S01]  /*7810*/  FSEL R158, R21, -INF , !P2 ;  /* 0xff800000159e7808 */ /* 0x000fe20005000000 */
[----:B------:R-:W-:Y:S01]  /*7820*/  FMUL R21, R35, UR46 ;  /* 0x0000002e23157c20 */ /* 0x000fe20008400000 */
[----:B------:R-:W-:-:S02]  /*7830*/  ISETP.GT.U32.AND P6, PT, R179, R0, PT ;  /* 0x00000000b300720c */ /* 0x000fc40003fc4070 */
[----:B------:R-:W-:Y:S02]  /*7840*/  ISETP.GT.U32.AND.EX P3, PT, R198, RZ, PT, P3 ;  /* 0x000000ffc600720c */ /* 0x000fe40003f64130 */
[----:B------:R-:W-:Y:S02]  /*7850*/  LOP3.LUT P2, RZ, R18, 0x1, RZ, 0xc0, !PT ;  /* 0x0000000112ff7812 */ /* 0x000fe4000784c0ff */
[--C-:B------:R-:W-:Y:S02]  /*7860*/  SHF.R.U32.HI R18, RZ, 0xb, R114.reuse ;  /* 0x0000000bff127819 */ /* 0x100fe40000011672 */
[----:B------:R-:W-:Y:S02]  /*7870*/  ISETP.GT.U32.AND.EX P6, PT, R202, RZ, PT, P6 ;  /* 0x000000ffca00720c */ /* 0x000fe40003fc4160 */
[----:B------:R-:W-:Y:S02]  /*7880*/  FSEL R161, R17, -INF , !P3 ;  /* 0xff80000011a17808 */ /* 0x000fe40005800000 */
[----:B------:R-:W-:Y:S01]  /*7890*/  FSEL R149, R23, -INF , !P2 ;  /* 0xff80000017957808 */ /* 0x000fe20005000000 */
[----:B------:R-:W-:Y:S01]  /*78a0*/  FMUL R23, R32, UR46 ;  /* 0x0000002e20177c20 */ /* 0x000fe20008400000 */
[--C-:B------:R-:W-:Y:S01]  /*78b0*/  SHF.R.U32.HI R17, RZ, 0xd, R114.reuse ;  /* 0x0000000dff117819 */ /* 0x100fe20000011672 */
[----:B------:R-:W-:Y:S01]  /*78c0*/  FMUL R32, R33, UR46 ;  /* 0x0000002e21207c20 */ /* 0x000fe20008400000 */
[----:B------:R-:W-:Y:S01]  /*78d0*/  LOP3.LUT P2, RZ, R18, 0x1, RZ, 0xc0, !PT ;  /* 0x0000000112ff7812 */ /* 0x000fe2000784c0ff */
[----:B------:R-:W-:Y:S01]  /*78e0*/  FMUL R33, R40, UR46 ;  /* 0x0000002e28217c20 */ /* 0x000fe20008400000 */
[----:B------:R-:W-:-:S02]  /*78f0*/  SHF.R.U32.HI R18, RZ, 0x9, R114 ;  /* 0x00000009ff127819 */ /* 0x000fc40000011672 */
[----:B------:R-:W-:Y:S01]  /*7900*/  FSEL R160, R19, -INF , !P6 ;  /* 0xff80000013a07808 */ /* 0x000fe20007000000 */
[----:B------:R-:W-:Y:S01]  /*7910*/  FMUL R19, R38, UR46 ;  /* 0x0000002e26137c20 */ /* 0x000fe20008400000 */
[----:B------:R-:W-:Y:S02]  /*7920*/  LOP3.LUT P6, RZ, R17, 0x1, RZ, 0xc0, !PT ;  /* 0x0000000111ff7812 */ /* 0x000fe400078cc0ff */
[----:B------:R-:W-:Y:S01]  /*7930*/  FSEL R150, R24, -INF , !P2 ;  /* 0xff80000018967808 */ /* 0x000fe20005000000 */
[----:B------:R-:W-:Y:S01]  /*7940*/  FMUL R24, R42, UR46 ;  /* 0x0000002e2a187c20 */ /* 0x000fe20008400000 */
[--C-:B------:R-:W-:Y:S02]  /*7950*/  SHF.R.U32.HI R17, RZ, 0xa, R114.reuse ;  /* 0x0000000aff117819 */ /* 0x100fe40000011672 */
[----:B------:R-:W-:Y:S02]  /*7960*/  LOP3.LUT P2, RZ, R18, 0x1, RZ, 0xc0, !PT ;  /* 0x0000000112ff7812 */ /* 0x000fe4000784c0ff */
[----:B------:R-:W-:-:S02]  /*7970*/  SHF.R.U32.HI R18, RZ, 0x8, R114 ;  /* 0x00000008ff127819 */ /* 0x000fc40000011672 */
[----:B------:R-:W-:Y:S01]  /*7980*/  FSEL R151, R22, -INF , !P6 ;  /* 0xff80000016977808 */ /* 0x000fe20007000000 */
[----:B------:R-:W-:Y:S01]  /*7990*/  FMUL R22, R43, UR46 ;  /* 0x0000002e2b167c20 */ /* 0x000fe20008400000 */
[----:B------:R-:W-:Y:S01]  /*79a0*/  LOP3.LUT P6, RZ, R17, 0x1, RZ, 0xc0, !PT ;  /* 0x0000000111ff7812 */ /* 0x000fe200078cc0ff */
[----:B------:R-:W-:Y:S01]  /*79b0*/  FMUL R43, R55, UR46 ;  /* 0x0000002e372b7c20 */ /* 0x000fe20008400000 */
[----:B------:R-:W-:Y:S01]  /*79c0*/  FSEL R119, R26, -INF , !P2 ;  /* 0xff8000001a777808 */ /* 0x000fe20005000000 */
[----:B------:R-:W-:Y:S01]  /*79d0*/  FMUL R26, R39, UR46 ;  /* 0x0000002e271a7c20 */ /* 0x000fe20008400000 */
[--C-:B------:R-:W-:Y:S01]  /*79e0*/  SHF.R.U32.HI R17, RZ, 0x7, R114.reuse ;  /* 0x00000007ff117819 */ /* 0x100fe20000011672 */
[----:B------:R-:W-:Y:S01]  /*79f0*/  FMUL R39, R51, UR46 ;  /* 0x0000002e33277c20 */ /* 0x000fe20008400000 */
[----:B------:R-:W-:Y:S01]  /*7a00*/  LOP3.LUT P2, RZ, R18, 0x1, RZ, 0xc0, !PT ;  /* 0x0000000112ff7812 */ /* 0x000fe2000784c0ff */
[----:B------:R-:W-:Y:S01]  /*7a10*/  FMUL R51, R67, UR46 ;  /* 0x0000002e43337c20 */ /* 0x000fe20008400000 */
[----:B------:R-:W-:-:S02]  /*7a20*/  SHF.R.U32.HI R18, RZ, 0x6, R114 ;  /* 0x00000006ff127819 */ /* 0x000fc40000011672 */
[--C-:B------:R-:W-:Y:S02]  /*7a30*/  SHF.R.U32.HI R117, RZ, 0x1, R114.reuse ;  /* 0x00000001ff757819 */ /* 0x100fe40000011672 */
[----:B------:R-:W-:Y:S01]  /*7a40*/  FSEL R148, R25, -INF , !P6 ;  /* 0xff80000019947808 */ /* 0x000fe20007000000 */
[----:B------:R-:W-:Y:S01]  /*7a50*/  FMUL R25, R29, UR46 ;  /* 0x0000002e1d197c20 */ /* 0x000fe20008400000 */
[----:B------:R-:W-:Y:S01]  /*7a60*/  LOP3.LUT P6, RZ, R17, 0x1, RZ, 0xc0, !PT ;  /* 0x0000000111ff7812 */ /* 0x000fe200078cc0ff */
[----:B------:R-:W-:Y:S01]  /*7a70*/  FMUL R29, R46, UR46 ;  /* 0x0000002e2e1d7c20 */ /* 0x000fe20008400000 */
[----:B------:R-:W-:Y:S02]  /*7a80*/  FSEL R118, R27, -INF , !P2 ;  /* 0xff8000001b767808 */ /* 0x000fe40005000000 */
[----:B------:R-:W-:Y:S02]  /*7a90*/  SHF.R.U32.HI R17, RZ, 0x4, R114 ;  /* 0x00000004ff117819 */ /* 0x000fe40000011672 */
[----:B------:R-:W-:-:S02]  /*7aa0*/  LOP3.LUT P2, RZ, R18, 0x1, RZ, 0xc0, !PT ;  /* 0x0000000112ff7812 */ /* 0x000fc4000784c0ff */
[----:B------:R-:W-:Y:S02]  /*7ab0*/  SHF.R.U32.HI R18, RZ, 0x5, R114 ;  /* 0x00000005ff127819 */ /* 0x000fe40000011672 */
[----:B------:R-:W-:Y:S02]  /*7ac0*/  LOP3.LUT P3, RZ, R117, 0x1, RZ, 0xc0, !PT ;  /* 0x0000000175ff7812 */ /* 0x000fe4000786c0ff */
[----:B------:R-:W-:Y:S01]  /*7ad0*/  FSEL R117, R28, -INF , !P6 ;  /* 0xff8000001c757808 */ /* 0x000fe20007000000 */
[----:B------:R-:W-:Y:S01]  /*7ae0*/  FMUL R28, R37, UR46 ;  /* 0x0000002e251c7c20 */ /* 0x000fe20008400000 */
[----:B------:R-:W-:Y:S01]  /*7af0*/  LOP3.LUT P6, RZ, R17, 0x1, RZ, 0xc0, !PT ;  /* 0x0000000111ff7812 */ /* 0x000fe200078cc0ff */
[----:B------:R-:W-:Y:S01]  /*7b00*/  FMUL R37, R49, UR46 ;  /* 0x0000002e31257c20 */ /* 0x000fe20008400000 */
[----:B------:R-:W-:Y:S01]  /*7b10*/  FSEL R25, R25, -INF , !P2 ;  /* 0xff80000019197808 */ /* 0x000fe20005000000 */
[----:B------:R-:W-:Y:S01]  /*7b20*/  FMUL R49, R61, UR46 ;  /* 0x0000002e3d317c20 */ /* 0x000fe20008400000 */
[----:B------:R-:W-:-:S02]  /*7b30*/  LOP3.LUT P2, RZ, R18, 0x1, RZ, 0xc0, !PT ;  /* 0x0000000112ff7812 */ /* 0x000fc4000784c0ff */
[--C-:B------:R-:W-:Y:S02]  /*7b40*/  SHF.R.U32.HI R17, RZ, 0x2, R114.reuse ;  /* 0x00000002ff117819 */ /* 0x100fe40000011672 */
[----:B------:R-:W-:Y:S02]  /*7b50*/  SHF.R.U32.HI R114, RZ, 0x3, R114 ;  /* 0x00000003ff727819 */ /* 0x000fe40000011672 */
[----:B------:R-:W-:Y:S01]  /*7b60*/  FSEL R116, R30, -INF , !P2 ;  /* 0xff8000001e747808 */ /* 0x000fe20005000000 */
[----:B------:R-:W-:Y:S01]  /*7b70*/  FMUL R30, R36, UR46 ;  /* 0x0000002e241e7c20 */ /* 0x000fe20008400000 */
[----:B------:R-:W-:Y:S02]  /*7b80*/  LOP3.LUT P2, RZ, R114, 0x1, RZ, 0xc0, !PT ;  /* 0x0000000172ff7812 */ /* 0x000fe4000784c0ff */
[----:B------:R-:W-:Y:S01]  /*7b90*/  FSEL R114, R31, -INF , !P6 ;  /* 0xff8000001f727808 */ /* 0x000fe20007000000 */
[----:B------:R-:W-:Y:S01]  /*7ba0*/  FMUL R31, R44, UR46 ;  /* 0x0000002e2c1f7c20 */ /* 0x000fe20008400000 */
[----:B------:R-:W-:-:S02]  /*7bb0*/  LOP3.LUT P6, RZ, R17, 0x1, RZ, 0xc0, !PT ;  /* 0x0000000111ff7812 */ /* 0x000fc400078cc0ff */
[----:B------:R-:W-:Y:S02]  /*7bc0*/  SHF.R.U64 R17, R115, 0x1e, RZ ;  /* 0x0000001e73117819 */ /* 0x000fe400000012ff */
[----:B------:R-:W-:Y:S02]  /*7bd0*/  FSEL R32, R32, -INF , !P6 ;  /* 0xff80000020207808 */ /* 0x000fe40007000000 */
[----:B------:R-:W-:Y:S02]  /*7be0*/  LOP3.LUT P6, RZ, R17, 0x1, RZ, 0xc0, !PT ;  /* 0x0000000111ff7812 */ /* 0x000fe400078cc0ff */
[C---:B------:R-:W-:Y:S02]  /*7bf0*/  SHF.R.U64 R18, R115.reuse, 0x1f, RZ ;  /* 0x0000001f73127819 */ /* 0x040fe400000012ff */
[----:B------:R-:W-:Y:S02]  /*7c00*/  SHF.R.U64 R17, R115, 0x1c, RZ ;  /* 0x0000001c73117819 */ /* 0x000fe400000012ff */
[----:B------:R-:W-:-:S02]  /*7c10*/  FSEL R23, R23, -INF , !P2 ;  /* 0xff80000017177808 */ /* 0x000fc40005000000 */
[----:B------:R-:W-:Y:S02]  /*7c20*/  FSEL R21, R21, -INF , !P1 ;  /* 0xff80000015157808 */ /* 0x000fe40004800000 */
[----:B------:R-:W-:Y:S02]  /*7c30*/  LOP3.LUT P2, RZ, R18, 0x1, RZ, 0xc0, !PT ;  /* 0x0000000112ff7812 */ /* 0x000fe4000784c0ff */
        /* <DEDUP_REMOVED lines=10> */
[----:B------:R-:W-:Y:S01]  /*7ce0*/  LOP3.LUT P3, RZ, R17, 0x1, RZ, 0xc0, !PT ;  /* 0x0000000111ff7812 */ /* 0x000fe2000786c0ff */
[----:B------:R-:W-:Y:S01]  /*7cf0*/  FMUL R17, R41, UR46 ;  /* 0x0000002e29117c20 */ /* 0x000fe20008400000 */
[----:B------:R-:W-:Y:S01]  /*7d00*/  FSEL R28, R28, -INF , !P6 ;  /* 0xff8000001c1c7808 */ /* 0x000fe20007000000 */
[----:B------:R-:W-:Y:S01]  /*7d10*/  FMUL R41, R53, UR46 ;  /* 0x0000002e35297c20 */ /* 0x000fe20008400000 */
[----:B------:R-:W-:Y:S02]  /*7d20*/  LOP3.LUT P6, RZ, R18, 0x1, RZ, 0xc0, !PT ;  /* 0x0000000112ff7812 */ /* 0x000fe400078cc0ff */
[----:B------:R-:W-:Y:S02]  /*7d30*/  SHF.R.U64 R20, R115, 0x18, RZ ;  /* 0x0000001873147819 */ /* 0x000fe400000012ff */
[----:B------:R-:W-:Y:S02]  /*7d40*/  FSEL R17, R17, -INF , !P6 ;  /* 0xff80000011117808 */ /* 0x000fe40007000000 */
[----:B------:R-:W-:-:S02]  /*7d50*/  ISETP.GT.U32.AND P6, PT, R120, R0, PT ;  /* 0x000000007800720c */ /* 0x000fc40003fc4070 */
[----:B------:R-:W-:Y:S02]  /*7d60*/  FSEL R26, R26, -INF , !P1 ;  /* 0xff8000001a1a7808 */ /* 0x000fe40004800000 */
[----:B------:R-:W-:Y:S02]  /*7d70*/  ISETP.GT.U32.AND.EX P6, PT, R121, RZ, PT, P6 ;  /* 0x000000ff7900720c */ /* 0x000fe40003fc4160 */
[----:B------:R-:W-:Y:S02]  /*7d80*/  SHF.R.U64 R18, R115, 0x17, RZ ;  /* 0x0000001773127819 */ /* 0x000fe400000012ff */
[----:B------:R-:W-:Y:S02]  /*7d90*/  FSEL R163, R4, -INF , !P6 ;  /* 0xff80000004a37808 */ /* 0x000fe40007000000 */
[----:B------:R-:W-:Y:S02]  /*7da0*/  LOP3.LUT P1, RZ, R20, 0x1, RZ, 0xc0, !PT ;  /* 0x0000000114ff7812 */ /* 0x000fe4000782c0ff */
[----:B------:R-:W-:-:S02]  /*7db0*/  FMNMX3 R4, R163, R5, R6, !PT ;  /* 0x00000005a3047276 */ /* 0x000fc40007800006 */
[----:B------:R-:W-:Y:S02]  /*7dc0*/  SHF.R.U64 R20, R115, 0x16, RZ ;  /* 0x0000001673147819 */ /* 0x000fe400000012ff */
[----:B------:R-:W-:Y:S02]  /*7dd0*/  FMNMX3 R4, R4, R7, R8, !PT ;  /* 0x0000000704047276 */ /* 0x000fe40007800008 */
[----:B------:R-:W-:Y:S02]  /*7de0*/  FSEL R33, R33, -INF , !P2 ;  /* 0xff80000021217808 */ /* 0x000fe40005000000 */
[----:B------:R-:W-:Y:S02]  /*7df0*/  FMNMX3 R4, R4, R9, R10, !PT ;  /* 0x0000000904047276 */ /* 0x000fe4000780000a */
[----:B------:R-:W-:Y:S02]  /*7e00*/  LOP3.LUT P2, RZ, R18, 0x1, RZ, 0xc0, !PT ;  /* 0x0000000112ff7812 */ /* 0x000fe4000784c0ff */
[----:B------:R-:W-:-:S02]  /*7e10*/  FMNMX3 R4, R4, R11, R12, !PT ;  /* 0x0000000b04047276 */ /* 0x000fc4000780000c */
[----:B------:R-:W-:Y:S02]  /*7e20*/  FSEL R24, R24, -INF , !P3 ;  /* 0xff80000018187808 */ /* 0x000fe40005800000 */
[----:B------:R-:W-:Y:S02]  /*7e30*/  FMNMX3 R4, R4, R13, R14, !PT ;  /* 0x0000000d04047276 */ /* 0x000fe4000780000e */
[----:B------:R-:W-:Y:S02]  /*7e40*/  SHF.R.U64 R18, R115, 0x15, RZ ;  /* 0x0000001573127819 */ /* 0x000fe400000012ff */
[----:B------:R-:W-:Y:S02]  /*7e50*/  FMNMX3 R4, R4, R16, R15, !PT ;  /* 0x0000001004047276 */ /* 0x000fe4000780000f */
[----:B------:R-:W-:Y:S02]  /*7e60*/  LOP3.LUT P3, RZ, R20, 0x1, RZ, 0xc0, !PT ;  /* 0x0000000114ff7812 */ /* 0x000fe4000786c0ff */
[----:B------:R-:W-:-:S02]  /*7e70*/  FMNMX3 R4, R4, R161, R162, !PT ;  /* 0x000000a104047276 */ /* 0x000fc400078000a2 */
[----:B------:R-:W-:Y:S02]  /*7e80*/  SHF.R.U64 R20, R115, 0x14, RZ ;  /* 0x0000001473147819 */ /* 0x000fe400000012ff */
[----:B------:R-:W-:Y:S02]  /*7e90*/  FMNMX3 R4, R4, R160, R159, !PT ;  /* 0x000000a004047276 */ /* 0x000fe4000780009f */
[----:B------:R-:W-:Y:S02]  /*7ea0*/  LOP3.LUT P6, RZ, R18, 0x1, RZ, 0xc0, !PT ;  /* 0x0000000112ff7812 */ /* 0x000fe400078cc0ff */
[----:B------:R-:W-:Y:S02]  /*7eb0*/  FMNMX3 R4, R4, R158, R151, !PT ;  /* 0x0000009e04047276 */ /* 0x000fe40007800097 */
[----:B------:R-:W-:Y:S02]  /*7ec0*/  FSEL R22, R22, -INF , !P1 ;  /* 0xff80000016167808 */ /* 0x000fe40004800000 */
[----:B------:R-:W-:-:S02]  /*7ed0*/  FMNMX3 R4, R4, R149, R150, !PT ;  /* 0x0000009504047276 */ /* 0x000fc40007800096 */
[----:B------:R-:W-:Y:S02]  /*7ee0*/  SHF.R.U64 R18, R115, 0x13, RZ ;  /* 0x0000001373127819 */ /* 0x000fe400000012ff */
[----:B------:R-:W-:Y:S02]  /*7ef0*/  FMNMX3 R4, R4, R148, R119, !PT ;  /* 0x0000009404047276 */ /* 0x000fe40007800077 */
[----:B------:R-:W-:Y:S01]  /*7f00*/  LOP3.LUT P1, RZ, R20, 0x1, RZ, 0xc0, !PT ;  /* 0x0000000114ff7812 */ /* 0x000fe2000782c0ff */
[----:B------:R-:W-:Y:S01]  /*7f10*/  FMUL R20, R45, UR46 ;  /* 0x0000002e2d147c20 */ /* 0x000fe20008400000 */
[----:B------:R-:W-:Y:S01]  /*7f20*/  FMNMX3 R4, R4, R118, R117, !PT ;  /* 0x0000007604047276 */ /* 0x000fe20007800075 */
[----:B------:R-:W-:Y:S01]  /*7f30*/  FMUL R45, R57, UR46 ;  /* 0x0000002e392d7c20 */ /* 0x000fe20008400000 */
[----:B------:R-:W-:Y:S02]  /*7f40*/  FSEL R31, R31, -INF , !P2 ;  /* 0xff8000001f1f7808 */ /* 0x000fe40005000000 */
[----:B------:R-:W-:-:S02]  /*7f50*/  SHF.R.U64 R27, R115, 0x12, RZ ;  /* 0x00000012731b7819 */ /* 0x000fc400000012ff */
[----:B------:R-:W-:Y:S02]  /*7f60*/  FMNMX3 R4, R4, R25, R116, !PT ;  /* 0x0000001904047276 */ /* 0x000fe40007800074 */
[----:B------:R-:W-:Y:S02]  /*7f70*/  LOP3.LUT P2, RZ, R18, 0x1, RZ, 0xc0, !PT ;  /* 0x0000000112ff7812 */ /* 0x000fe4000784c0ff */
[----:B------:R-:W-:Y:S02]  /*7f80*/  SHF.R.U64 R18, R115, 0x11, RZ ;  /* 0x0000001173127819 */ /* 0x000fe400000012ff */
[----:B------:R-:W-:Y:S02]  /*7f90*/  FSEL R20, R20, -INF , !P3 ;  /* 0xff80000014147808 */ /* 0x000fe40005800000 */
[----:B------:R-:W-:Y:S01]  /*7fa0*/  LOP3.LUT P3, RZ, R27, 0x1, RZ, 0xc0, !PT ;  /* 0x000000011bff7812 */ /* 0x000fe2000786c0ff */
[----:B------:R-:W-:Y:S01]  /*7fb0*/  FMUL R27, R48, UR46 ;  /* 0x0000002e301b7c20 */ /* 0x000fe20008400000 */
[----:B------:R-:W-:-:S02]  /*7fc0*/  FMNMX3 R4, R4, R114, R23, !PT ;  /* 0x0000007204047276 */ /* 0x000fc40007800017 */
[----:B------:R-:W-:Y:S02]  /*7fd0*/  FSEL R29, R29, -INF , !P6 ;  /* 0xff8000001d1d7808 */ /* 0x000fe40007000000 */
[----:B------:R-:W-:Y:S01]  /*7fe0*/  LOP3.LUT P6, RZ, R18, 0x1, RZ, 0xc0, !PT ;  /* 0x0000000112ff7812 */ /* 0x000fe200078cc0ff */
[----:B------:R-:W-:Y:S01]  /*7ff0*/  FMUL R18, R47, UR46 ;  /* 0x0000002e2f127c20 */ /* 0x000fe20008400000 */
[C---:B------:R-:W-:Y:S01]  /*8000*/  SHF.R.U64 R34, R115.reuse, 0xf, RZ ;  /* 0x0000000f73227819 */ /* 0x040fe200000012ff */
[----:B------:R-:W-:Y:S01]  /*8010*/  FMUL R47, R60, UR46 ;  /* 0x0000002e3c2f7c20 */ /* 0x000fe20008400000 */
[----:B------:R-:W-:Y:S02]  /*8020*/  FMNMX3 R4, R4, R32, R35, !PT ;  /* 0x0000002004047276 */ /* 0x000fe40007800023 */
[----:B------:R-:W-:Y:S02]  /*8030*/  SHF.R.U64 R36, R115, 0x10, RZ ;  /* 0x0000001073247819 */ /* 0x000fe400000012ff */
[----:B------:R-:W-:-:S02]  /*8040*/  FSEL R27, R27, -INF , !P2 ;  /* 0xff8000001b1b7808 */ /* 0x000fc40005000000 */
[----:B------:R-:W-:Y:S01]  /*8050*/  LOP3.LUT P2, RZ, R34, 0x1, RZ, 0xc0, !PT ;  /* 0x0000000122ff7812 */ /* 0x000fe2000784c0ff */
[----:B------:R-:W-:Y:S01]  /*8060*/  FMUL R34, R50, UR46 ;  /* 0x0000002e32227c20 */ /* 0x000fe20008400000 */
[----:B------:R-:W-:Y:S01]  /*8070*/  FSEL R18, R18, -INF , !P1 ;  /* 0xff80000012127808 */ /* 0x000fe20004800000 */
[----:B------:R-:W-:Y:S01]  /*8080*/  FMUL R50, R66, UR46 ;  /* 0x0000002e42327c20 */ /* 0x000fe20008400000 */
[----:B------:R-:W-:Y:S02]  /*8090*/  FMNMX3 R4, R4, R21, R30, !PT ;  /* 0x0000001504047276 */ /* 0x000fe4000780001e */
[----:B------:R-:W-:Y:S02]  /*80a0*/  LOP3.LUT P1, RZ, R36, 0x1, RZ, 0xc0, !PT ;  /* 0x0000000124ff7812 */ /* 0x000fe4000782c0ff */
[C---:B------:R-:W-:Y:S02]  /*80b0*/  SHF.R.U64 R36, R115.reuse, 0xd, RZ ;  /* 0x0000000d73247819 */ /* 0x040fe400000012ff */
[----:B------:R-:W-:-:S02]  /*80c0*/  SHF.R.U64 R38, R115, 0xe, RZ ;  /* 0x0000000e73267819 */ /* 0x000fc400000012ff */
[----:B------:R-:W-:Y:S02]  /*80d0*/  FMNMX3 R4, R4, R28, R19, !PT ;  /* 0x0000001c04047276 */ /* 0x000fe40007800013 */
[----:B------:R-:W-:Y:S02]  /*80e0*/  FSEL R34, R34, -INF , !P6 ;  /* 0xff80000022227808 */ /* 0x000fe40007000000 */
[----:B------:R-:W-:Y:S01]  /*80f0*/  LOP3.LUT P6, RZ, R36, 0x1, RZ, 0xc0, !PT ;  /* 0x0000000124ff7812 */ /* 0x000fe200078cc0ff */
[----:B------:R-:W-:Y:S01]  /*8100*/  FMUL R36, R52, UR46 ;  /* 0x0000002e34247c20 */ /* 0x000fe20008400000 */
[----:B------:R-:W-:Y:S02]  /*8110*/  FSEL R37, R37, -INF , !P3 ;  /* 0xff80000025257808 */ /* 0x000fe40005800000 */
[----:B------:R-:W-:Y:S02]  /*8120*/  LOP3.LUT P3, RZ, R38, 0x1, RZ, 0xc0, !PT ;  /* 0x0000000126ff7812 */ /* 0x000fe4000786c0ff */
[----:B------:R-:W-:-:S02]  /*8130*/  FMNMX3 R4, R4, R26, R33, !PT ;  /* 0x0000001a04047276 */ /* 0x000fc40007800021 */
[C---:B------:R-:W-:Y:S02]  /*8140*/  SHF.R.U64 R38, R115.reuse, 0xb, RZ ;  /* 0x0000000b73267819 */ /* 0x040fe400000012ff */
[----:B------:R-:W-:Y:S02]  /*8150*/  SHF.R.U64 R40, R115, 0xc, RZ ;  /* 0x0000000c73287819 */ /* 0x000fe400000012ff */
[----:B------:R-:W-:Y:S02]  /*8160*/  FSEL R36, R36, -INF , !P2 ;  /* 0xff80000024247808 */ /* 0x000fe40005000000 */
[----:B------:R-:W-:Y:S02]  /*8170*/  FMNMX3 R4, R4, R17, R24, !PT ;  /* 0x0000001104047276 */ /* 0x000fe40007800018 */
[----:B------:R-:W-:Y:S01]  /*8180*/  LOP3.LUT P2, RZ, R38, 0x1, RZ, 0xc0, !PT ;  /* 0x0000000126ff7812 */ /* 0x000fe2000784c0ff */
[----:B------:R-:W-:Y:S01]  /*8190*/  FMUL R38, R54, UR46 ;  /* 0x0000002e36267c20 */ /* 0x000fe20008400000 */
[----:B------:R-:W-:-:S02]  /*81a0*/  FSEL R39, R39, -INF , !P1 ;  /* 0xff80000027277808 */ /* 0x000fc40004800000 */
[----:B------:R-:W-:Y:S02]  /*81b0*/  LOP3.LUT P1, RZ, R40, 0x1, RZ, 0xc0, !PT ;  /* 0x0000000128ff7812 */ /* 0x000fe4000782c0ff */
[C---:B------:R-:W-:Y:S02]  /*81c0*/  SHF.R.U64 R40, R115.reuse, 0x9, RZ ;  /* 0x0000000973287819 */ /* 0x040fe400000012ff */
[----:B------:R-:W-:Y:S02]  /*81d0*/  FMNMX3 R4, R4, R22, R31, !PT ;  /* 0x0000001604047276 */ /* 0x000fe4000780001f */
[----:B------:R-:W-:Y:S02]  /*81e0*/  SHF.R.U64 R42, R115, 0xa, RZ ;  /* 0x0000000a732a7819 */ /* 0x000fe400000012ff */
[----:B------:R-:W-:Y:S02]  /*81f0*/  FSEL R38, R38, -INF , !P6 ;  /* 0xff80000026267808 */ /* 0x000fe40007000000 */
[----:B------:R-:W-:Y:S01]  /*8200*/  LOP3.LUT P6, RZ, R40, 0x1, RZ, 0xc0, !PT ;  /* 0x0000000128ff7812 */ /* 0x000fe200078cc0ff */
[----:B------:R-:W-:Y:S01]  /*8210*/  FMUL R40, R56, UR46 ;  /* 0x0000002e38287c20 */ /* 0x000fe20008400000 */
[----:B------:R-:W-:-:S02]  /*8220*/  FMNMX3 R4, R4, R20, R29, !PT ;  /* 0x0000001404047276 */ /* 0x000fc4000780001d */
[----:B------:R-:W-:Y:S02]  /*8230*/  FSEL R41, R41, -INF , !P3 ;  /* 0xff80000029297808 */ /* 0x000fe40005800000 */
[----:B------:R-:W-:Y:S02]  /*8240*/  LOP3.LUT P3, RZ, R42, 0x1, RZ, 0xc0, !PT ;  /* 0x000000012aff7812 */ /* 0x000fe4000786c0ff */
[C---:B------:R-:W-:Y:S02]  /*8250*/  SHF.R.U64 R42, R115.reuse, 0x7, RZ ;  /* 0x00000007732a7819 */ /* 0x040fe400000012ff */
[----:B------:R-:W-:Y:S02]  /*8260*/  FMNMX3 R4, R4, R18, R27, !PT ;  /* 0x0000001204047276 */ /* 0x000fe4000780001b */
[----:B------:R-:W-:Y:S02]  /*8270*/  SHF.R.U64 R44, R115, 0x8, RZ ;  /* 0x00000008732c7819 */ /* 0x000fe400000012ff */
[----:B------:R-:W-:-:S02]  /*8280*/  FSEL R40, R40, -INF , !P2 ;  /* 0xff80000028287808 */ /* 0x000fc40005000000 */
[----:B------:R-:W-:Y:S01]  /*8290*/  LOP3.LUT P2, RZ, R42, 0x1, RZ, 0xc0, !PT ;  /* 0x000000012aff7812 */ /* 0x000fe2000784c0ff */
[----:B------:R-:W-:Y:S01]  /*82a0*/  FMUL R42, R58, UR46 ;  /* 0x0000002e3a2a7c20 */ /* 0x000fe20008400000 */
[----:B------:R-:W-:Y:S02]  /*82b0*/  FSEL R43, R43, -INF , !P1 ;  /* 0xff8000002b2b7808 */ /* 0x000fe40004800000 */
[----:B------:R-:W-:Y:S02]  /*82c0*/  FMNMX3 R4, R4, R37, R34, !PT ;  /* 0x0000002504047276 */ /* 0x000fe40007800022 */
[----:B------:R-:W-:Y:S02]  /*82d0*/  LOP3.LUT P1, RZ, R44, 0x1, RZ, 0xc0, !PT ;  /* 0x000000012cff7812 */ /* 0x000fe4000782c0ff */
[----:B------:R-:W-:Y:S02]  /*82e0*/  SHF.R.U64 R44, R115, 0x5, RZ ;  /* 0x00000005732c7819 */ /* 0x000fe400000012ff */
[----:B------:R-:W-:-:S02]  /*82f0*/  FMNMX3 R4, R4, R39, R36, !PT ;  /* 0x0000002704047276 */ /* 0x000fc40007800024 */
[----:B------:R-:W-:Y:S02]  /*8300*/  SHF.R.U64 R46, R115, 0x6, RZ ;  /* 0x00000006732e7819 */ /* 0x000fe400000012ff */
[----:B------:R-:W-:Y:S02]  /*8310*/  FSEL R42, R42, -INF , !P6 ;  /* 0xff8000002a2a7808 */ /* 0x000fe40007000000 */
[----:B------:R-:W-:Y:S01]  /*8320*/  LOP3.LUT P6, RZ, R44, 0x1, RZ, 0xc0, !PT ;  /* 0x000000012cff7812 */ /* 0x000fe200078cc0ff */
[----:B------:R-:W-:Y:S01]  /*8330*/  FMUL R44, R59, UR46 ;  /* 0x0000002e3b2c7c20 */ /* 0x000fe20008400000 */
[----:B------:R-:W-:Y:S02]  /*8340*/  FSEL R45, R45, -INF , !P3 ;  /* 0xff8000002d2d7808 */ /* 0x000fe40005800000 */
[----:B------:R-:W-:Y:S02]  /*8350*/  FMNMX3 R4, R4, R41, R38, !PT ;  /* 0x0000002904047276 */ /* 0x000fe40007800026 */
[----:B------:R-:W-:-:S02]  /*8360*/  LOP3.LUT P3, RZ, R46, 0x1, RZ, 0xc0, !PT ;  /* 0x000000012eff7812 */ /* 0x000fc4000786c0ff */
[C---:B------:R-:W-:Y:S02]  /*8370*/  SHF.R.U64 R48, R115.reuse, 0x4, RZ ;  /* 0x0000000473307819 */ /* 0x040fe400000012ff */
[----:B------:R-:W-:Y:S02]  /*8380*/  SHF.R.U64 R46, R115, 0x3, RZ ;  /* 0x00000003732e7819 */ /* 0x000fe400000012ff */
[----:B------:R-:W-:Y:S02]  /*8390*/  FSEL R44, R44, -INF , !P1 ;  /* 0xff8000002c2c7808 */ /* 0x000fe40004800000 */
[----:B------:R-:W-:Y:S02]  /*83a0*/  FMNMX3 R4, R4, R43, R40, !PT ;  /* 0x0000002b04047276 */ /* 0x000fe40007800028 */
[----:B------:R-:W-:Y:S02]  /*83b0*/  LOP3.LUT P1, RZ, R48, 0x1, RZ, 0xc0, !PT ;  /* 0x0000000130ff7812 */ /* 0x000fe4000782c0ff */
[----:B------:R-:W-:-:S02]  /*83c0*/  FSEL R47, R47, -INF , !P2 ;  /* 0xff8000002f2f7808 */ /* 0x000fc40005000000 */
[----:B------:R-:W-:Y:S01]  /*83d0*/  LOP3.LUT P2, RZ, R46, 0x1, RZ, 0xc0, !PT ;  /* 0x000000012eff7812 */ /* 0x000fe2000784c0ff */
[----:B------:R-:W-:Y:S01]  /*83e0*/  FMUL R46, R62, UR46 ;  /* 0x0000002e3e2e7c20 */ /* 0x000fe20008400000 */
[----:B------:R-:W-:Y:S02]  /*83f0*/  SHF.R.U64 R48, R115, 0x2, RZ ;  /* 0x0000000273307819 */ /* 0x000fe400000012ff */
[----:B------:R-:W-:Y:S02]  /*8400*/  FMNMX3 R4, R4, R45, R42, !PT ;  /* 0x0000002d04047276 */ /* 0x000fe4000780002a */
[----:B------:R-:W-:Y:S02]  /*8410*/  FSEL R49, R49, -INF , !P3 ;  /* 0xff80000031317808 */ /* 0x000fe40005800000 */
[----:B------:R-:W-:Y:S01]  /*8420*/  LOP3.LUT P3, RZ, R48, 0x1, RZ, 0xc0, !PT ;  /* 0x0000000130ff7812 */ /* 0x000fe2000786c0ff */
[----:B------:R-:W-:Y:S01]  /*8430*/  FMUL R48, R63, UR46 ;  /* 0x0000002e3f307c20 */ /* 0x000fe20008400000 */
[----:B------:R-:W-:-:S02]  /*8440*/  SHF.R.U64 R115, R115, 0x1, RZ ;  /* 0x0000000173737819 */ /* 0x000fc400000012ff */
[----:B------:R-:W-:Y:S02]  /*8450*/  FSEL R46, R46, -INF , !P6 ;  /* 0xff8000002e2e7808 */ /* 0x000fe40007000000 */
[----:B------:R-:W-:Y:S02]  /*8460*/  FMNMX3 R4, R4, R44, R47, !PT ;  /* 0x0000002c04047276 */ /* 0x000fe4000780002f */
[----:B------:R-:W-:Y:S01]  /*8470*/  FSEL R51, R51, -INF , !P0 ;  /* 0xff80000033337808 */ /* 0x000fe20004000000 */
[----:B---3--:R-:W0:Y:S01]  /*8480*/  SYNCS.PHASECHK.TRANS64.TRYWAIT P0, [UR41], R112 ;  /* 0x00000070ff0075a7 */ /* 0x008e220008001129 */
[----:B------:R-:W-:Y:S02]  /*8490*/  LOP3.LUT P6, RZ, R115, 0x1, RZ, 0xc0, !PT ;  /* 0x0000000173ff7812 */ /* 0x000fe400078cc0ff */
[----:B------:R-:W-:Y:S02]  /*84a0*/  FSEL R48, R48, -INF , !P1 ;  /* 0xff80000030307808 */ /* 0x000fe40004800000 */
[----:B------:R-:W-:-:S02]  /*84b0*/  FSEL R115, R64, -INF , !P2 ;  /* 0xff80000040737808 */ /* 0x000fc40005000000 */
[----:B------:R-:W-:Y:S02]  /*84c0*/  FMNMX3 R4, R4, R49, R46, !PT ;  /* 0x0000003104047276 */ /* 0x000fe4000780002e */
[----:B------:R-:W-:Y:S02]  /*84d0*/  FSEL R157, R65, -INF , !P3 ;  /* 0xff800000419d7808 */ /* 0x000fe40005800000 */
[----:B------:R-:W-:Y:S02]  /*84e0*/  FSEL R50, R50, -INF , !P6 ;  /* 0xff80000032327808 */ /* 0x000fe40007000000 */
[----:B------:R-:W-:Y:S02]  /*84f0*/  FMNMX3 R4, R4, R48, R115, !PT ;  /* 0x0000003004047276 */ /* 0x000fe40007800073 */
[----:B------:R-:W-:Y:S02]  /*8500*/  IADD3 R62, P1, PT, R154, UR40, RZ ;  /* 0x000000289a3e7c10 */ /* 0x000fe4000ff3e0ff */
[----:B------:R-:W-:-:S02]  /*8510*/  FMNMX3 R4, R4, R157, R50, !PT ;  /* 0x0000009d04047276 */ /* 0x000fc40007800032 */
[----:B------:R-:W-:Y:S02]  /*8520*/  IADD3.X R63, PT, PT, R155, UR4, RZ, P1, !PT ;  /* 0x000000049b3f7c10 */ /* 0x000fe40008ffe4ff */
[----:B------:R-:W-:Y:S02]  /*8530*/  FMNMX3 R156, R4, R51, R113, !PT ;  /* 0x00000033049c7276 */ /* 0x000fe40007800071 */
[----:B------:R-:W-:-:S03]  /*8540*/  IADD3 R4, P2, PT, R146, UR40, RZ ;  /* 0x0000002892047c10 */ /* 0x000fc6000ff5e0ff */
[--C-:B------:R-:W-:Y:S01]  /*8550*/  FADD R163, R163, -R156.reuse ;  /* 0x8000009ca3a37221 */ /* 0x100fe20000000000 */
[--C-:B------:R-:W-:Y:S01]  /*8560*/  FADD R5, R5, -R156.reuse ;  /* 0x8000009c05057221 */ /* 0x100fe20000000000 */
[--C-:B------:R-:W-:Y:S01]  /*8570*/  FADD R6, R6, -R156.reuse ;  /* 0x8000009c06067221 */ /* 0x100fe20000000000 */
[--C-:B------:R-:W-:Y:S01]  /*8580*/  FADD R7, R7, -R156.reuse ;  /* 0x8000009c07077221 */ /* 0x100fe20000000000 */
[--C-:B------:R-:W-:Y:S01]  /*8590*/  FADD R8, R8, -R156.reuse ;  /* 0x8000009c08087221 */ /* 0x100fe20000000000 */
[--C-:B------:R-:W-:Y:S01]  /*85a0*/  FADD R9, R9, -R156.reuse ;  /* 0x8000009c09097221 */ /* 0x100fe20000000000 */
[--C-:B------:R-:W-:Y:S01]  /*85b0*/  FADD R10, R10, -R156.reuse ;  /* 0x8000009c0a0a7221 */ /* 0x100fe20000000000 */
[--C-:B------:R-:W-:Y:S01]  /*85c0*/  FADD R11, R11, -R156.reuse ;  /* 0x8000009c0b0b7221 */ /* 0x100fe20000000000 */
[----:B------:R-:W-:Y:S01]  /*85d0*/  FMUL R52, R163, 1.4426950216293334961 ;  /* 0x3fb8aa3ba3347820 */ /* 0x000fe20000400000 */
[----:B------:R-:W-:Y:S01]  /*85e0*/  FMUL R5, R5, 1.4426950216293334961 ;  /* 0x3fb8aa3b05057820 */ /* 0x000fe20000400000 */
[----:B------:R-:W-:Y:S01]  /*85f0*/  FMUL R6, R6, 1.4426950216293334961 ;  /* 0x3fb8aa3b06067820 */ /* 0x000fe20000400000 */
[----:B------:R-:W-:Y:S01]  /*8600*/  FMUL R7, R7, 1.4426950216293334961 ;  /* 0x3fb8aa3b07077820 */ /* 0x000fe20000400000 */
[----:B------:R-:W-:Y:S01]  /*8610*/  FMUL R8, R8, 1.4426950216293334961 ;  /* 0x3fb8aa3b08087820 */ /* 0x000fe20000400000 */
[----:B------:R-:W-:Y:S01]  /*8620*/  FMUL R9, R9, 1.4426950216293334961 ;  /* 0x3fb8aa3b09097820 */ /* 0x000fe20000400000 */
[----:B------:R-:W-:Y:S01]  /*8630*/  FMUL R10, R10, 1.4426950216293334961 ;  /* 0x3fb8aa3b0a0a7820 */ /* 0x000fe20000400000 */
[----:B------:R-:W-:Y:S01]  /*8640*/  FMUL R11, R11, 1.4426950216293334961 ;  /* 0x3fb8aa3b0b0b7820 */ /* 0x000fe20000400000 */
[----:B------:R-:W1:Y:S01]  /*8650*/  MUFU.EX2 R52, R52 ;  /* 0x0000003400347308 */ /* 0x000e620000000800 */
[----:B------:R-:W-:-:S04]  /*8660*/  FADD R12, R12, -R156 ;  /* 0x8000009c0c0c7221 */ /* 0x000fc80000000000 */
[----:B------:R-:W-:-:S03]  /*8670*/  FMUL R12, R12, 1.4426950216293334961 ;  /* 0x3fb8aa3b0c0c7820 */ /* 0x000fc60000400000 */
[----:B------:R2:W3:Y:S08]  /*8680*/  MUFU.EX2 R53, R5 ;  /* 0x0000000500357308 */ /* 0x0004f00000000800 */
[----:B------:R2:W4:Y:S08]  /*8690*/  MUFU.EX2 R56, R6 ;  /* 0x0000000600387308 */ /* 0x0005300000000800 */
[----:B------:R2:W0:Y:S08]  /*86a0*/  MUFU.EX2 R57, R7 ;  /* 0x0000000700397308 */ /* 0x0004300000000800 */
[----:B------:R2:W0:Y:S08]  /*86b0*/  MUFU.EX2 R54, R8 ;  /* 0x0000000800367308 */ /* 0x0004300000000800 */
[----:B------:R2:W0:Y:S08]  /*86c0*/  MUFU.EX2 R55, R9 ;  /* 0x0000000900377308 */ /* 0x0004300000000800 */
[----:B------:R2:W1:Y:S08]  /*86d0*/  MUFU.EX2 R60, R10 ;  /* 0x0000000a003c7308 */ /* 0x0004700000000800 */
[----:B------:R2:W1:Y:S01]  /*86e0*/  MUFU.EX2 R61, R11 ;  /* 0x0000000b003d7308 */ /* 0x0004620000000800 */
[----:B0--34-:R-:W-:Y:S05]  /*86f0*/  @!P0 BRA `(.L_x_17) ;  /* 0x0000004400748947 */ /* 0x019fea0003800000 */
.L_x_25:
[----:B--2---:R-:W-:Y:S01]  /*8700*/  IADD3 R10, P0, PT, R142, UR40, RZ ;  /* 0x000000288e0a7c10 */ /* 0x004fe2000ff1e0ff */
[--C-:B------:R-:W-:Y:S01]  /*8710*/  FADD R6, R14, -R156.reuse ;  /* 0x8000009c0e067221 */ /* 0x100fe20000000000 */
[----:B------:R-:W-:Y:S01]  /*8720*/  IADD3 R64, P1, PT, R138, UR40, RZ ;  /* 0x000000288a407c10 */ /* 0x000fe2000ff3e0ff */
[--C-:B------:R-:W-:Y:S01]  /*8730*/  FADD R13, R13, -R156.reuse ;  /* 0x8000009c0d0d7221 */ /* 0x100fe20000000000 */
[----:B------:R-:W-:Y:S01]  /*8740*/  IADD3.X R11, PT, PT, R143, UR4, RZ, P0, !PT ;  /* 0x000000048f0b7c10 */ /* 0x000fe200087fe4ff */
[----:B------:R0:W2:Y:S01]  /*8750*/  MUFU.EX2 R58, R12 ;  /* 0x0000000c003a7308 */ /* 0x0000a20000000800 */
[----:B------:R-:W-:Y:S01]  /*8760*/  IADD3 R168, P0, PT, R134, UR40, RZ ;  /* 0x0000002886a87c10 */ /* 0x000fe2000ff1e0ff */
[----:B------:R-:W-:Y:S01]  /*8770*/  FMUL R66, R6, 1.4426950216293334961 ;  /* 0x3fb8aa3b06427820 */ /* 0x000fe20000400000 */
[----:B------:R-:W-:Y:S01]  /*8780*/  IADD3.X R65, PT, PT, R139, UR4, RZ, P1, !PT ;  /* 0x000000048b417c10 */ /* 0x000fe20008ffe4ff */
[----:B------:R-:W-:Y:S01]  /*8790*/  FADD R7, R16, -R156 ;  /* 0x8000009c10077221 */ /* 0x000fe20000000000 */
[----:B------:R-:W-:Y:S01]  /*87a0*/  IADD3.X R169, PT, PT, R135, UR4, RZ, P0, !PT ;  /* 0x0000000487a97c10 */ /* 0x000fe200087fe4ff */
[----:B------:R-:W-:Y:S01]  /*87b0*/  FMUL R13, R13, 1.4426950216293334961 ;  /* 0x3fb8aa3b0d0d7820 */ /* 0x000fe20000400000 */
[----:B------:R-:W-:Y:S01]  /*87c0*/  IADD3 R6, P1, PT, R130, UR40, RZ ;  /* 0x0000002882067c10 */ /* 0x000fe2000ff3e0ff */
[----:B------:R3:W4:Y:S01]  /*87d0*/  LDG.E.U8 R16, desc[UR32][R10.64] ;  /* 0x000000200a107981 */ /* 0x000722000c1e1100 */
[----:B------:R-:W-:Y:S01]  /*87e0*/  IADD3 R8, P0, PT, R126, UR40, RZ ;  /* 0x000000287e087c10 */ /* 0x000fe2000ff1e0ff */
[----:B------:R-:W-:Y:S01]  /*87f0*/  FMUL R164, R7, 1.4426950216293334961 ;  /* 0x3fb8aa3b07a47820 */ /* 0x000fe20000400000 */
[----:B------:R-:W-:Y:S01]  /*8800*/  IADD3.X R5, PT, PT, R147, UR4, RZ, P2, !PT ;  /* 0x0000000493057c10 */ /* 0x000fe200097fe4ff */
[----:B------:R-:W5:Y:S01]  /*8810*/  LDG.E.U8 R168, desc[UR32][R168.64] ;  /* 0x00000020a8a87981 */ /* 0x000f62000c1e1100 */
[----:B------:R-:W-:-:S02]  /*8820*/  IADD3.X R7, PT, PT, R131, UR4, RZ, P1, !PT ;  /* 0x0000000483077c10 */ /* 0x000fc40008ffe4ff */
[----:B------:R-:W-:Y:S01]  /*8830*/  IADD3.X R9, PT, PT, R127, UR4, RZ, P0, !PT ;  /* 0x000000047f097c10 */ /* 0x000fe200087fe4ff */
[----:B------:R1:W2:Y:S01]  /*8840*/  MUFU.EX2 R59, R13 ;  /* 0x0000000d003b7308 */ /* 0x0002a20000000800 */
[----:B0-----:R-:W-:Y:S01]  /*8850*/  IADD3 R12, P0, PT, R152, UR40, RZ ;  /* 0x00000028980c7c10 */ /* 0x001fe2000ff1e0ff */
[----:B------:R0:W4:Y:S01]  /*8860*/  LDG.E.U8 R14, desc[UR32][R4.64] ;  /* 0x00000020040e7981 */ /* 0x000122000c1e1100 */
[----:B---3--:R-:W-:-:S03]  /*8870*/  IADD3 R10, P1, PT, R108, UR40, RZ ;  /* 0x000000286c0a7c10 */ /* 0x008fc6000ff3e0ff */
[----:B------:R3:W4:Y:S01]  /*8880*/  LDG.E.U8 R170, desc[UR32][R6.64] ;  /* 0x0000002006aa7981 */ /* 0x000722000c1e1100 */
[----:B------:R-:W-:Y:S02]  /*8890*/  IADD3.X R11, PT, PT, R109, UR4, RZ, P1, !PT ;  /* 0x000000046d0b7c10 */ /* 0x000fe40008ffe4ff */
[----:B-1----:R-:W-:Y:S01]  /*88a0*/  IADD3.X R13, PT, PT, R153, UR4, RZ, P0, !PT ;  /* 0x00000004990d7c10 */ /* 0x002fe200087fe4ff */
[----:B------:R1:W4:Y:S01]  /*88b0*/  LDG.E.U8 R172, desc[UR32][R8.64] ;  /* 0x0000002008ac7981 */ /* 0x000322000c1e1100 */
[----:B0-----:R-:W-:Y:S01]  /*88c0*/  FADD R5, R160, -R156 ;  /* 0x8000009ca0057221 */ /* 0x001fe20000000000 */
[----:B------:R-:W-:Y:S02]  /*88d0*/  IADD3 R4, P1, PT, R144, UR40, RZ ;  /* 0x0000002890047c10 */ /* 0x000fe4000ff3e0ff */
[----:B------:R0:W4:Y:S01]  /*88e0*/  LDG.E.U8 R160, desc[UR32][R10.64] ;  /* 0x000000200aa07981 */ /* 0x000122000c1e1100 */
[----:B---3--:R-:W-:Y:S01]  /*88f0*/  IADD3 R6, P0, PT, R140, UR40, RZ ;  /* 0x000000288c067c10 */ /* 0x008fe2000ff1e0ff */
[----:B------:R-:W-:Y:S01]  /*8900*/  FMUL R180, R5, 1.4426950216293334961 ;  /* 0x3fb8aa3b05b47820 */ /* 0x000fe20000400000 */
[----:B------:R-:W-:Y:S01]  /*8910*/  IADD3.X R5, PT, PT, R145, UR4, RZ, P1, !PT ;  /* 0x0000000491057c10 */ /* 0x000fe20008ffe4ff */
[----:B------:R3:W4:Y:S01]  /*8920*/  LDG.E.U8 R67, desc[UR32][R12.64] ;  /* 0x000000200c437981 */ /* 0x000722000c1e1100 */
[----:B------:R-:W-:-:S02]  /*8930*/  IADD3.X R7, PT, PT, R141, UR4, RZ, P0, !PT ;  /* 0x000000048d077c10 */ /* 0x000fc400087fe4ff */
[----:B-1----:R-:W-:Y:S01]  /*8940*/  IADD3 R8, P1, PT, R136, UR40, RZ ;  /* 0x0000002888087c10 */ /* 0x002fe2000ff3e0ff */
[----:B------:R1:W4:Y:S01]  /*8950*/  LDG.E.U8 R175, desc[UR32][R4.64] ;  /* 0x0000002004af7981 */ /* 0x000322000c1e1100 */
[----:B0-----:R-:W-:Y:S02]  /*8960*/  IADD3 R10, P0, PT, R132, UR40, RZ ;  /* 0x00000028840a7c10 */ /* 0x001fe4000ff1e0ff */
[----:B------:R-:W-:Y:S01]  /*8970*/  IADD3.X R9, PT, PT, R137, UR4, RZ, P1, !PT ;  /* 0x0000000489097c10 */ /* 0x000fe20008ffe4ff */
[----:B------:R0:W4:Y:S01]  /*8980*/  LDG.E.U8 R62, desc[UR32][R62.64] ;  /* 0x000000203e3e7981 */ /* 0x000122000c1e1100 */
[----:B------:R-:W-:Y:S02]  /*8990*/  IADD3.X R11, PT, PT, R133, UR4, RZ, P0, !PT ;  /* 0x00000004850b7c10 */ /* 0x000fe400087fe4ff */
[----:B---3--:R-:W-:Y:S01]  /*89a0*/  IADD3 R12, P1, PT, R128, UR40, RZ ;  /* 0x00000028800c7c10 */ /* 0x008fe2000ff3e0ff */
[----:B------:R-:W3:Y:S01]  /*89b0*/  LDG.E.U8 R64, desc[UR32][R64.64] ;  /* 0x0000002040407981 */ /* 0x000ee2000c1e1100 */
[----:B-1----:R-:W-:-:S02]  /*89c0*/  IADD3 R4, P0, PT, R124, UR40, RZ ;  /* 0x000000287c047c10 */ /* 0x002fc4000ff1e0ff */
[----:B------:R-:W-:Y:S01]  /*89d0*/  IADD3.X R13, PT, PT, R129, UR4, RZ, P1, !PT ;  /* 0x00000004810d7c10 */ /* 0x000fe20008ffe4ff */
[----:B------:R-:W3:Y:S01]  /*89e0*/  LDG.E.U8 R9, desc[UR32][R8.64] ;  /* 0x0000002008097981 */ /* 0x000ee2000c1e1100 */
[----:B------:R-:W-:-:S03]  /*89f0*/  IADD3.X R5, PT, PT, R125, UR4, RZ, P0, !PT ;  /* 0x000000047d057c10 */ /* 0x000fc600087fe4ff */
[----:B------:R-:W3:Y:S04]  /*8a00*/  LDG.E.U8 R11, desc[UR32][R10.64] ;  /* 0x000000200a0b7981 */ /* 0x000ee8000c1e1100 */
[----:B------:R-:W3:Y:S04]  /*8a10*/  LDG.E.U8 R13, desc[UR32][R12.64] ;  /* 0x000000200c0d7981 */ /* 0x000ee8000c1e1100 */
[----:B------:R-:W3:Y:S04]  /*8a20*/  LDG.E.U8 R5, desc[UR32][R4.64] ;  /* 0x0000002004057981 */ /* 0x000ee8000c1e1100 */
[----:B------:R1:W3:Y:S01]  /*8a30*/  LDG.E.U8 R177, desc[UR32][R6.64] ;  /* 0x0000002006b17981 */ /* 0x0002e2000c1e1100 */
[----:B------:R-:W-:Y:S01]  /*8a40*/  FADD R161, R161, -R156 ;  /* 0x8000009ca1a17221 */ /* 0x000fe20000000000 */
[----:B0-----:R0:W2:Y:S01]  /*8a50*/  MUFU.EX2 R63, R66 ;  /* 0x00000042003f7308 */ /* 0x0010a20000000800 */
[----:B-1----:R-:W-:-:S04]  /*8a60*/  IADD3 R6, P0, PT, R106, UR40, RZ ;  /* 0x000000286a067c10 */ /* 0x002fc8000ff1e0ff */
[----:B------:R-:W-:Y:S01]  /*8a70*/  IADD3.X R7, PT, PT, R107, UR4, RZ, P0, !PT ;  /* 0x000000046b077c10 */ /* 0x000fe200087fe4ff */
[----:B0-----:R-:W-:-:S04]  /*8a80*/  FMUL R66, R161, 1.4426950216293334961 ;  /* 0x3fb8aa3ba1427820 */ /* 0x001fc80000400000 */
[----:B------:R0:W3:Y:S01]  /*8a90*/  LDG.E.U8 R161, desc[UR32][R6.64] ;  /* 0x0000002006a17981 */ /* 0x0000e2000c1e1100 */
[----:B------:R-:W-:-:S04]  /*8aa0*/  FADD R25, R25, -R156 ;  /* 0x8000009c19197221 */ /* 0x000fc80000000000 */
[----:B------:R-:W-:-:S04]  /*8ab0*/  FMUL R25, R25, 1.4426950216293334961 ;  /* 0x3fb8aa3b19197820 */ /* 0x000fc80000400000 */
[----:B0-----:R0:W-:Y:S02]  /*8ac0*/  MUFU.EX2 R7, R25 ;  /* 0x0000001900077308 */ /* 0x0011e40000000800 */
[----:B0-----:R-:W-:-:S04]  /*8ad0*/  FADD R25, R52, R53 ;  /* 0x0000003534197221 */ /* 0x001fc80000000000 */
[----:B------:R-:W-:-:S04]  /*8ae0*/  FADD R12, R56, R25 ;  /* 0x00000019380c7221 */ /* 0x000fc80000000000 */
[----:B------:R-:W-:-:S04]  /*8af0*/  FADD R25, R57, R12 ;  /* 0x0000000c39197221 */ /* 0x000fc80000000000 */
[----:B------:R-:W-:Y:S01]  /*8b00*/  FADD R12, R54, R25 ;  /* 0x00000019360c7221 */ /* 0x000fe20000000000 */
[----:B------:R-:W-:-:S03]  /*8b10*/  FADD R15, R15, -R156 ;  /* 0x8000009c0f0f7221 */ /* 0x000fc60000000000 */
[----:B------:R-:W-:Y:S01]  /*8b20*/  FADD R25, R55, R12 ;  /* 0x0000000c37197221 */ /* 0x000fe20000000000 */
[----:B------:R-:W-:Y:S01]  /*8b30*/  FADD R32, R32, -R156 ;  /* 0x8000009c20207221 */ /* 0x000fe20000000000 */
[----:B------:R-:W-:Y:S02]  /*8b40*/  FMUL R15, R15, 1.4426950216293334961 ;  /* 0x3fb8aa3b0f0f7820 */ /* 0x000fe40000400000 */
[----:B------:R-:W-:Y:S01]  /*8b50*/  FADD R12, R60, R25 ;  /* 0x000000193c0c7221 */ /* 0x000fe20000000000 */
[----:B------:R-:W0:Y:S01]  /*8b60*/  MUFU.EX2 R164, R164 ;  /* 0x000000a400a47308 */ /* 0x000e220000000800 */
[----:B------:R-:W-:Y:S02]  /*8b70*/  FMUL R32, R32, 1.4426950216293334961 ;  /* 0x3fb8aa3b20207820 */ /* 0x000fe40000400000 */
[----:B------:R-:W-:Y:S01]  /*8b80*/  FADD R25, R61, R12 ;  /* 0x0000000c3d197221 */ /* 0x000fe20000000000 */
[----:B------:R-:W-:-:S04]  /*8b90*/  FADD R162, R162, -R156 ;  /* 0x8000009ca2a27221 */ /* 0x000fc80000000000 */
[----:B------:R-:W1:Y:S01]  /*8ba0*/  MUFU.EX2 R15, R15 ;  /* 0x0000000f000f7308 */ /* 0x000e620000000800 */
[----:B------:R-:W-:Y:S01]  /*8bb0*/  FMUL R162, R162, 1.4426950216293334961 ;  /* 0x3fb8aa3ba2a27820 */ /* 0x000fe20000400000 */
[----:B------:R-:W-:-:S06]  /*8bc0*/  FADD R159, R159, -R156 ;  /* 0x8000009c9f9f7221 */ /* 0x000fcc0000000000 */
[----:B------:R2:W-:Y:S01]  /*8bd0*/  MUFU.EX2 R112, R32 ;  /* 0x0000002000707308 */ /* 0x0005e20000000800 */
[--C-:B------:R-:W-:Y:S01]  /*8be0*/  FADD R19, R19, -R156.reuse ;  /* 0x8000009c13137221 */ /* 0x100fe20000000000 */
[----:B------:R-:W-:Y:S01]  /*8bf0*/  FADD R26, R26, -R156 ;  /* 0x8000009c1a1a7221 */ /* 0x000fe20000000000 */
[----:B--2---:R-:W-:-:S05]  /*8c00*/  FADD R32, R58, R25 ;  /* 0x000000193a207221 */ /* 0x004fca0000000000 */
[----:B------:R-:W2:Y:S01]  /*8c10*/  MUFU.EX2 R66, R66 ;  /* 0x0000004200427308 */ /* 0x000ea20000000800 */
[----:B------:R-:W-:Y:S01]  /*8c20*/  FADD R32, R59, R32 ;  /* 0x000000203b207221 */ /* 0x000fe20000000000 */
[----:B------:R-:W-:Y:S01]  /*8c30*/  FMUL R65, R159, 1.4426950216293334961 ;  /* 0x3fb8aa3b9f417820 */ /* 0x000fe20000400000 */
[----:B------:R-:W-:Y:S02]  /*8c40*/  FADD R158, R158, -R156 ;  /* 0x8000009c9e9e7221 */ /* 0x000fe40000000000 */
[----:B------:R-:W-:-:S03]  /*8c50*/  FADD R25, R63, R32 ;  /* 0x000000203f197221 */ /* 0x000fc60000000000 */
[----:B------:R-:W2:Y:S01]  /*8c60*/  MUFU.EX2 R173, R162 ;  /* 0x000000a200ad7308 */ /* 0x000ea20000000800 */
[----:B------:R-:W-:Y:S01]  /*8c70*/  FMUL R12, R19, 1.4426950216293334961 ;  /* 0x3fb8aa3b130c7820 */ /* 0x000fe20000400000 */
[----:B------:R-:W-:Y:S01]  /*8c80*/  FMUL R19, R26, 1.4426950216293334961 ;  /* 0x3fb8aa3b1a137820 */ /* 0x000fe20000400000 */
[----:B0-----:R-:W-:Y:S01]  /*8c90*/  FADD R26, R164, R25 ;  /* 0x00000019a41a7221 */ /* 0x001fe20000000000 */
[----:B------:R-:W-:-:S04]  /*8ca0*/  FMUL R178, R158, 1.4426950216293334961 ;  /* 0x3fb8aa3b9eb27820 */ /* 0x000fc80000400000 */
[----:B------:R-:W0:Y:S01]  /*8cb0*/  MUFU.EX2 R180, R180 ;  /* 0x000000b400b47308 */ /* 0x000e220000000800 */
[----:B------:R-:W-:Y:S01]  /*8cc0*/  FADD R151, R151, -R156 ;  /* 0x8000009c97977221 */ /* 0x000fe20000000000 */
[----:B-1----:R-:W-:Y:S01]  /*8cd0*/  FADD R25, R15, R26 ;  /* 0x0000001a0f197221 */ /* 0x002fe20000000000 */
[--C-:B------:R-:W-:Y:S01]  /*8ce0*/  FADD R149, R149, -R156.reuse ;  /* 0x8000009c95957221 */ /* 0x100fe20000000000 */
[----:B------:R-:W-:-:S04]  /*8cf0*/  FADD R17, R17, -R156 ;  /* 0x8000009c11117221 */ /* 0x000fc80000000000 */
[----:B------:R-:W1:Y:S01]  /*8d00*/  MUFU.EX2 R65, R65 ;  /* 0x0000004100417308 */ /* 0x000e620000000800 */
[----:B------:R-:W-:Y:S01]  /*8d10*/  FMUL R151, R151, 1.4426950216293334961 ;  /* 0x3fb8aa3b97977820 */ /* 0x000fe20000400000 */
[----:B--2---:R-:W-:Y:S01]  /*8d20*/  FADD R26, R66, R25 ;  /* 0x00000019421a7221 */ /* 0x004fe20000000000 */
[----:B------:R-:W-:Y:S01]  /*8d30*/  FMUL R159, R149, 1.4426950216293334961 ;  /* 0x3fb8aa3b959f7820 */ /* 0x000fe20000400000 */
[----:B------:R-:W-:-:S04]  /*8d40*/  FADD R150, R150, -R156 ;  /* 0x8000009c96967221 */ /* 0x000fc80000000000 */
[----:B------:R-:W2:Y:S01]  /*8d50*/  MUFU.EX2 R178, R178 ;  /* 0x000000b200b27308 */ /* 0x000ea20000000800 */
[----:B------:R-:W-:Y:S01]  /*8d60*/  FMUL R165, R17, 1.4426950216293334961 ;  /* 0x3fb8aa3b11a57820 */ /* 0x000fe20000400000 */
[----:B------:R-:W-:Y:S01]  /*8d70*/  FADD R17, R173, R26 ;  /* 0x0000001aad117221 */ /* 0x000fe20000000000 */
[----:B------:R-:W-:Y:S01]  /*8d80*/  FMUL R149, R150, 1.4426950216293334961 ;  /* 0x3fb8aa3b96957820 */ /* 0x000fe20000400000 */
[----:B------:R-:W-:-:S04]  /*8d90*/  FADD R148, R148, -R156 ;  /* 0x8000009c94947221 */ /* 0x000fc80000000000 */
[----:B------:R-:W2:Y:S01]  /*8da0*/  MUFU.EX2 R158, R151 ;  /* 0x00000097009e7308 */ /* 0x000ea20000000800 */
[----:B0-----:R-:W-:Y:S01]  /*8db0*/  FADD R26, R180, R17 ;  /* 0x00000011b41a7221 */ /* 0x001fe20000000000 */
[----:B------:R-:W-:Y:S01]  /*8dc0*/  FMUL R8, R148, 1.4426950216293334961 ;  /* 0x3fb8aa3b94087820 */ /* 0x000fe20000400000 */
[----:B------:R-:W-:-:S05]  /*8dd0*/  FADD R119, R119, -R156 ;  /* 0x8000009c77777221 */ /* 0x000fca0000000000 */
[----:B------:R-:W0:Y:S01]  /*8de0*/  MUFU.EX2 R159, R159 ;  /* 0x0000009f009f7308 */ /* 0x000e220000000800 */
[----:B-1----:R-:W-:Y:S01]  /*8df0*/  FADD R25, R65, R26 ;  /* 0x0000001a41197221 */ /* 0x002fe20000000000 */
[----:B------:R-:W-:Y:S01]  /*8e00*/  FMUL R119, R119, 1.4426950216293334961 ;  /* 0x3fb8aa3b77777820 */ /* 0x000fe20000400000 */
[--C-:B------:R-:W-:Y:S01]  /*8e10*/  FADD R118, R118, -R156.reuse ;  /* 0x8000009c76767221 */ /* 0x100fe20000000000 */
[----:B------:R-:W-:-:S04]  /*8e20*/  FADD R24, R24, -R156 ;  /* 0x8000009c18187221 */ /* 0x000fc80000000000 */
[----:B------:R-:W1:Y:S01]  /*8e30*/  MUFU.EX2 R149, R149 ;  /* 0x0000009500957308 */ /* 0x000e620000000800 */
[----:B--2---:R-:W-:Y:S01]  /*8e40*/  FADD R25, R178, R25 ;  /* 0x00000019b2197221 */ /* 0x004fe20000000000 */
[----:B------:R-:W-:Y:S01]  /*8e50*/  FADD R10, R117, -R156 ;  /* 0x8000009c750a7221 */ /* 0x000fe20000000000 */
[----:B------:R-:W-:Y:S01]  /*8e60*/  FMUL R118, R118, 1.4426950216293334961 ;  /* 0x3fb8aa3b76767820 */ /* 0x000fe20000400000 */
[----:B------:R-:W-:-:S04]  /*8e70*/  FMUL R17, R24, 1.4426950216293334961 ;  /* 0x3fb8aa3b18117820 */ /* 0x000fc80000400000 */
[----:B------:R-:W2:Y:S01]  /*8e80*/  MUFU.EX2 R8, R8 ;  /* 0x0000000800087308 */ /* 0x000ea20000000800 */
[----:B------:R-:W-:Y:S01]  /*8e90*/  FADD R24, R158, R25 ;  /* 0x000000199e187221 */ /* 0x000fe20000000000 */
[----:B------:R-:W-:-:S06]  /*8ea0*/  FMUL R150, R10, 1.4426950216293334961 ;  /* 0x3fb8aa3b0a967820 */ /* 0x000fcc0000400000 */
[----:B------:R-:W2:Y:S01]  /*8eb0*/  MUFU.EX2 R4, R119 ;  /* 0x0000007700047308 */ /* 0x000ea20000000800 */
[----:B0-----:R-:W-:Y:S01]  /*8ec0*/  FADD R24, R159, R24 ;  /* 0x000000189f187221 */ /* 0x001fe20000000000 */
[----:B------:R-:W-:-:S06]  /*8ed0*/  FADD R116, R116, -R156 ;  /* 0x8000009c74747221 */ /* 0x000fcc0000000000 */
[----:B------:R-:W0:Y:S01]  /*8ee0*/  MUFU.EX2 R117, R118 ;  /* 0x0000007600757308 */ /* 0x000e220000000800 */
[----:B-1----:R-:W-:Y:S01]  /*8ef0*/  FADD R25, R149, R24 ;  /* 0x0000001895197221 */ /* 0x002fe20000000000 */
[----:B------:R-:W-:Y:S01]  /*8f00*/  FMUL R6, R116, 1.4426950216293334961 ;  /* 0x3fb8aa3b74067820 */ /* 0x000fe20000400000 */
[----:B------:R-:W-:-:S05]  /*8f10*/  FADD R114, R114, -R156 ;  /* 0x8000009c72727221 */ /* 0x000fca0000000000 */
[----:B------:R-:W1:Y:S01]  /*8f20*/  MUFU.EX2 R150, R150 ;  /* 0x0000009600967308 */ /* 0x000e620000000800 */
[----:B--2---:R-:W-:Y:S01]  /*8f30*/  FADD R25, R8, R25 ;  /* 0x0000001908197221 */ /* 0x004fe20000000000 */
[----:B------:R-:W-:Y:S01]  /*8f40*/  FADD R10, R23, -R156 ;  /* 0x8000009c170a7221 */ /* 0x000fe20000000000 */
[----:B------:R-:W-:Y:S02]  /*8f50*/  FMUL R114, R114, 1.4426950216293334961 ;  /* 0x3fb8aa3b72727820 */ /* 0x000fe40000400000 */
[----:B------:R-:W-:Y:S01]  /*8f60*/  FADD R24, R4, R25 ;  /* 0x0000001904187221 */ /* 0x000fe20000000000 */
[----:B------:R-:W-:Y:S02]  /*8f70*/  FMUL R151, R10, 1.4426950216293334961 ;  /* 0x3fb8aa3b0a977820 */ /* 0x000fe40000400000 */
        /* <DEDUP_REMOVED lines=8> */
[----:B------:R-:W-:Y:S01]  /*9000*/  FADD R25, R7, R24 ;  /* 0x0000001807197221 */ /* 0x000fe20000000000 */
[----:B------:R-:W-:Y:S01]  /*9010*/  FMUL R21, R21, 1.4426950216293334961 ;  /* 0x3fb8aa3b15157820 */ /* 0x000fe20000400000 */
[----:B------:R-:W-:Y:S02]  /*9020*/  FADD R30, R30, -R156 ;  /* 0x8000009c1e1e7221 */ /* 0x000fe40000000000 */
[----:B--2---:R-:W-:-:S03]  /*9030*/  FADD R24, R6, R25 ;  /* 0x0000001906187221 */ /* 0x004fc60000000000 */
[----:B------:R-:W2:Y:S01]  /*9040*/  MUFU.EX2 R10, R10 ;  /* 0x0000000a000a7308 */ /* 0x000ea20000000800 */
[----:B------:R-:W-:Y:S01]  /*9050*/  FMUL R30, R30, 1.4426950216293334961 ;  /* 0x3fb8aa3b1e1e7820 */ /* 0x000fe20000400000 */
[----:B------:R-:W-:Y:S01]  /*9060*/  FADD R28, R28, -R156 ;  /* 0x8000009c1c1c7221 */ /* 0x000fe20000000000 */
[----:B0-----:R-:W-:Y:S01]  /*9070*/  FADD R24, R23, R24 ;  /* 0x0000001817187221 */ /* 0x001fe20000000000 */
[----:B------:R-:W-:-:S04]  /*9080*/  FADD R20, R20, -R156 ;  /* 0x8000009c14147221 */ /* 0x000fc80000000000 */
[----:B------:R-:W0:Y:S01]  /*9090*/  MUFU.EX2 R21, R21 ;  /* 0x0000001500157308 */ /* 0x000e220000000800 */
[----:B------:R-:W-:Y:S01]  /*90a0*/  FMUL R28, R28, 1.4426950216293334961 ;  /* 0x3fb8aa3b1c1c7820 */ /* 0x000fe20000400000 */
[----:B-1----:R-:W-:Y:S01]  /*90b0*/  FADD R25, R151, R24 ;  /* 0x0000001897197221 */ /* 0x002fe20000000000 */
[----:B------:R-:W-:-:S05]  /*90c0*/  FMUL R20, R20, 1.4426950216293334961 ;  /* 0x3fb8aa3b14147820 */ /* 0x000fca0000400000 */
[----:B------:R-:W1:Y:S01]  /*90d0*/  MUFU.EX2 R114, R30 ;  /* 0x0000001e00727308 */ /* 0x000e620000000800 */
[----:B------:R-:W-:Y:S01]  /*90e0*/  FADD R25, R112, R25 ;  /* 0x0000001970197221 */ /* 0x000fe20000000000 */
[--C-:B------:R-:W-:Y:S01]  /*90f0*/  FADD R33, R33, -R156.reuse ;  /* 0x8000009c21217221 */ /* 0x100fe20000000000 */
[----:B------:R-:W-:-:S05]  /*9100*/  FADD R18, R18, -R156 ;  /* 0x8000009c12127221 */ /* 0x000fca0000000000 */
[----:B------:R-:W0:Y:S01]  /*9110*/  MUFU.EX2 R163, R28 ;  /* 0x0000001c00a37308 */ /* 0x000e220000000800 */
[----:B------:R-:W-:Y:S01]  /*9120*/  FMUL R33, R33, 1.4426950216293334961 ;  /* 0x3fb8aa3b21217820 */ /* 0x000fe20000400000 */
[----:B------:R-:W-:-:S06]  /*9130*/  FMUL R18, R18, 1.4426950216293334961 ;  /* 0x3fb8aa3b12127820 */ /* 0x000fcc0000400000 */
[----:B------:R-:W0:Y:S08]  /*9140*/  MUFU.EX2 R12, R12 ;  /* 0x0000000c000c7308 */ /* 0x000e300000000800 */
[----:B------:R2:W-:Y:S02]  /*9150*/  MUFU.EX2 R167, R20 ;  /* 0x0000001400a77308 */ /* 0x0005e40000000800 */
[----:B--2---:R-:W-:-:S06]  /*9160*/  FADD R20, R10, R25 ;  /* 0x000000190a147221 */ /* 0x004fcc0000000000 */
[----:B------:R-:W2:Y:S01]  /*9170*/  MUFU.EX2 R19, R19 ;  /* 0x0000001300137308 */ /* 0x000ea20000000800 */
[----:B0-----:R-:W-:Y:S01]  /*9180*/  FADD R25, R21, R20 ;  /* 0x0000001415197221 */ /* 0x001fe20000000000 */
[----:B------:R-:W-:-:S06]  /*9190*/  FADD R22, R22, -R156 ;  /* 0x8000009c16167221 */ /* 0x000fcc0000000000 */
[----:B------:R-:W0:Y:S01]  /*91a0*/  MUFU.EX2 R162, R33 ;  /* 0x0000002100a27308 */ /* 0x000e220000000800 */
[----:B------:R-:W-:-:S07]  /*91b0*/  FMUL R22, R22, 1.4426950216293334961 ;  /* 0x3fb8aa3b16167820 */ /* 0x000fce0000400000 */
[----:B------:R1:W-:Y:S01]  /*91c0*/  MUFU.EX2 R183, R18 ;  /* 0x0000001200b77308 */ /* 0x0003e20000000800 */
[----:B------:R-:W-:Y:S01]  /*91d0*/  FADD R31, R31, -R156 ;  /* 0x8000009c1f1f7221 */ /* 0x000fe20000000000 */
[----:B-1----:R-:W-:-:S06]  /*91e0*/  FADD R18, R114, R25 ;  /* 0x0000001972127221 */ /* 0x002fcc0000000000 */
[----:B------:R-:W1:Y:S01]  /*91f0*/  MUFU.EX2 R165, R165 ;  /* 0x000000a500a57308 */ /* 0x000e620000000800 */
[----:B------:R-:W-:Y:S01]  /*9200*/  FADD R25, R163, R18 ;  /* 0x00000012a3197221 */ /* 0x000fe20000000000 */
[----:B------:R-:W-:-:S03]  /*9210*/  FMUL R31, R31, 1.4426950216293334961 ;  /* 0x3fb8aa3b1f1f7820 */ /* 0x000fc60000400000 */
[----:B------:R-:W-:-:S03]  /*9220*/  FADD R18, R12, R25 ;  /* 0x000000190c127221 */ /* 0x000fc60000000000 */
[----:B------:R-:W1:Y:S01]  /*9230*/  MUFU.EX2 R17, R17 ;  /* 0x0000001100117308 */ /* 0x000e620000000800 */
[----:B------:R-:W-:Y:S01]  /*9240*/  FADD R29, R29, -R156 ;  /* 0x8000009c1d1d7221 */ /* 0x000fe20000000000 */
[----:B--2---:R-:W-:-:S06]  /*9250*/  FADD R25, R19, R18 ;  /* 0x0000001213197221 */ /* 0x004fcc0000000000 */
[----:B------:R-:W2:Y:S01]  /*9260*/  MUFU.EX2 R22, R22 ;  /* 0x0000001600167308 */ /* 0x000ea20000000800 */
[----:B0-----:R-:W-:Y:S01]  /*9270*/  FADD R18, R162, R25 ;  /* 0x00000019a2127221 */ /* 0x001fe20000000000 */
[----:B------:R-:W-:-:S06]  /*9280*/  FMUL R29, R29, 1.4426950216293334961 ;  /* 0x3fb8aa3b1d1d7820 */ /* 0x000fcc0000400000 */
[----:B------:R-:W0:Y:S01]  /*9290*/  MUFU.EX2 R166, R31 ;  /* 0x0000001f00a67308 */ /* 0x000e220000000800 */
[----:B-1----:R-:W-:Y:S01]  /*92a0*/  FADD R18, R165, R18 ;  /* 0x00000012a5127221 */ /* 0x002fe20000000000 */
[----:B------:R-:W-:-:S03]  /*92b0*/  FADD R27, R27, -R156 ;  /* 0x8000009c1b1b7221 */ /* 0x000fc60000000000 */
[----:B------:R-:W-:-:S03]  /*92c0*/  FADD R25, R17, R18 ;  /* 0x0000001211197221 */ /* 0x000fc60000000000 */
[----:B------:R-:W1:Y:S01]  /*92d0*/  MUFU.EX2 R29, R29 ;  /* 0x0000001d001d7308 */ /* 0x000e620000000800 */
[----:B------:R-:W-:Y:S01]  /*92e0*/  FMUL R27, R27, 1.4426950216293334961 ;  /* 0x3fb8aa3b1b1b7820 */ /* 0x000fe20000400000 */
[--C-:B------:R-:W-:Y:S01]  /*92f0*/  FADD R37, R37, -R156.reuse ;  /* 0x8000009c25257221 */ /* 0x100fe20000000000 */
[----:B--2---:R-:W-:Y:S01]  /*9300*/  FADD R25, R22, R25 ;  /* 0x0000001916197221 */ /* 0x004fe20000000000 */
[--C-:B------:R-:W-:Y:S02]  /*9310*/  FADD R34, R34, -R156.reuse ;  /* 0x8000009c22227221 */ /* 0x100fe40000000000 */
[----:B------:R-:W-:Y:S02]  /*9320*/  FMUL R37, R37, 1.4426950216293334961 ;  /* 0x3fb8aa3b25257820 */ /* 0x000fe40000400000 */
[----:B------:R-:W2:Y:S01]  /*9330*/  MUFU.EX2 R169, R27 ;  /* 0x0000001b00a97308 */ /* 0x000ea20000000800 */
[----:B0-----:R-:W-:Y:S01]  /*9340*/  FADD R18, R166, R25 ;  /* 0x00000019a6127221 */ /* 0x001fe20000000000 */
[----:B------:R-:W-:Y:S01]  /*9350*/  FMUL R34, R34, 1.4426950216293334961 ;  /* 0x3fb8aa3b22227820 */ /* 0x000fe20000400000 */
[----:B------:R-:W-:-:S02]  /*9360*/  FADD R39, R39, -R156 ;  /* 0x8000009c27277221 */ /* 0x000fc40000000000 */
[----:B------:R-:W-:-:S03]  /*9370*/  FADD R18, R167, R18 ;  /* 0x00000012a7127221 */ /* 0x000fc60000000000 */
[----:B------:R-:W0:Y:S01]  /*9380*/  MUFU.EX2 R174, R37 ;  /* 0x0000002500ae7308 */ /* 0x000e220000000800 */
[----:B------:R-:W-:Y:S01]  /*9390*/  FMUL R39, R39, 1.4426950216293334961 ;  /* 0x3fb8aa3b27277820 */ /* 0x000fe20000400000 */
[----:B------:R-:W-:Y:S01]  /*93a0*/  FADD R36, R36, -R156 ;  /* 0x8000009c24247221 */ /* 0x000fe20000000000 */
[----:B-1----:R-:W-:Y:S01]  /*93b0*/  FADD R18, R29, R18 ;  /* 0x000000121d127221 */ /* 0x002fe20000000000 */
[----:B------:R-:W-:-:S04]  /*93c0*/  FADD R41, R41, -R156 ;  /* 0x8000009c29297221 */ /* 0x000fc80000000000 */
[----:B------:R-:W1:Y:S01]  /*93d0*/  MUFU.EX2 R34, R34 ;  /* 0x0000002200227308 */ /* 0x000e620000000800 */
[----:B------:R-:W-:Y:S01]  /*93e0*/  FMUL R36, R36, 1.4426950216293334961 ;  /* 0x3fb8aa3b24247820 */ /* 0x000fe20000400000 */
[----:B------:R-:W-:Y:S01]  /*93f0*/  FADD R18, R183, R18 ;  /* 0x00000012b7127221 */ /* 0x000fe20000000000 */
[----:B------:R-:W-:Y:S01]  /*9400*/  FADD R38, R38, -R156 ;  /* 0x8000009c26267221 */ /* 0x000fe20000000000 */
[----:B------:R-:W-:-:S04]  /*9410*/  FMUL R41, R41, 1.4426950216293334961 ;  /* 0x3fb8aa3b29297820 */ /* 0x000fc80000400000 */
[----:B------:R-:W1:Y:S01]  /*9420*/  MUFU.EX2 R39, R39 ;  /* 0x0000002700277308 */ /* 0x000e620000000800 */
[----:B--2---:R-:W-:Y:S01]  /*9430*/  FADD R25, R169, R18 ;  /* 0x00000012a9197221 */ /* 0x004fe20000000000 */
[----:B------:R-:W-:Y:S01]  /*9440*/  FMUL R38, R38, 1.4426950216293334961 ;  /* 0x3fb8aa3b26267820 */ /* 0x000fe20000400000 */
[----:B------:R-:W-:-:S05]  /*9450*/  FADD R43, R43, -R156 ;  /* 0x8000009c2b2b7221 */ /* 0x000fca0000000000 */
[----:B------:R-:W2:Y:S01]  /*9460*/  MUFU.EX2 R171, R36 ;  /* 0x0000002400ab7308 */ /* 0x000ea20000000800 */
[----:B0-----:R-:W-:Y:S01]  /*9470*/  FADD R25, R174, R25 ;  /* 0x00000019ae197221 */ /* 0x001fe20000000000 */
[----:B------:R-:W-:Y:S01]  /*9480*/  FMUL R43, R43, 1.4426950216293334961 ;  /* 0x3fb8aa3b2b2b7820 */ /* 0x000fe20000400000 */
[----:B------:R-:W-:-:S05]  /*9490*/  FADD R40, R40, -R156 ;  /* 0x8000009c28287221 */ /* 0x000fca0000000000 */
[----:B------:R-:W0:Y:S01]  /*94a0*/  MUFU.EX2 R176, R41 ;  /* 0x0000002900b07308 */ /* 0x000e220000000800 */
[----:B-1----:R-:W-:Y:S01]  /*94b0*/  FADD R25, R34, R25 ;  /* 0x0000001922197221 */ /* 0x002fe20000000000 */
[----:B------:R-:W-:Y:S01]  /*94c0*/  FMUL R40, R40, 1.4426950216293334961 ;  /* 0x3fb8aa3b28287820 */ /* 0x000fe20000400000 */
[----:B------:R-:W-:-:S05]  /*94d0*/  FADD R45, R45, -R156 ;  /* 0x8000009c2d2d7221 */ /* 0x000fca0000000000 */
[----:B------:R-:W1:Y:S01]  /*94e0*/  MUFU.EX2 R38, R38 ;  /* 0x0000002600267308 */ /* 0x000e620000000800 */
[----:B------:R-:W-:Y:S01]  /*94f0*/  FADD R18, R39, R25 ;  /* 0x0000001927127221 */ /* 0x000fe20000000000 */
[----:B------:R-:W-:Y:S01]  /*9500*/  FADD R42, R42, -R156 ;  /* 0x8000009c2a2a7221 */ /* 0x000fe20000000000 */
[----:B------:R-:W-:-:S05]  /*9510*/  FMUL R45, R45, 1.4426950216293334961 ;  /* 0x3fb8aa3b2d2d7820 */ /* 0x000fca0000400000 */
[----:B------:R-:W1:Y:S01]  /*9520*/  MUFU.EX2 R43, R43 ;  /* 0x0000002b002b7308 */ /* 0x000e620000000800 */
[----:B--2---:R-:W-:Y:S01]  /*9530*/  FADD R25, R171, R18 ;  /* 0x00000012ab197221 */ /* 0x004fe20000000000 */
[----:B------:R-:W-:Y:S01]  /*9540*/  FMUL R42, R42, 1.4426950216293334961 ;  /* 0x3fb8aa3b2a2a7820 */ /* 0x000fe20000400000 */
[----:B------:R-:W-:-:S05]  /*9550*/  FADD R44, R44, -R156 ;  /* 0x8000009c2c2c7221 */ /* 0x000fca0000000000 */
[----:B------:R-:W2:Y:S01]  /*9560*/  MUFU.EX2 R179, R40 ;  /* 0x0000002800b37308 */ /* 0x000ea20000000800 */
[----:B0-----:R-:W-:Y:S01]  /*9570*/  FADD R25, R176, R25 ;  /* 0x00000019b0197221 */ /* 0x001fe20000000000 */
[----:B------:R-:W-:-:S06]  /*9580*/  FMUL R44, R44, 1.4426950216293334961 ;  /* 0x3fb8aa3b2c2c7820 */ /* 0x000fcc0000400000 */
[----:B------:R-:W0:Y:S01]  /*9590*/  MUFU.EX2 R182, R45 ;  /* 0x0000002d00b67308 */ /* 0x000e220000000800 */
[----:B-1----:R-:W-:Y:S01]  /*95a0*/  FADD R25, R38, R25 ;  /* 0x0000001926197221 */ /* 0x002fe20000000000 */
[----:B------:R-:W-:-:S06]  /*95b0*/  F2FP.SATFINITE.E4M3.F32.PACK_AB_MERGE_C R18, R117, R4, RZ ;  /* 0x000000047512723e */ /* 0x000fcc00048070ff */
[----:B------:R-:W1:Y:S01]  /*95c0*/  MUFU.EX2 R42, R42 ;  /* 0x0000002a002a7308 */ /* 0x000e620000000800 */
[----:B------:R-:W-:Y:S01]  /*95d0*/  FADD R4, R43, R25 ;  /* 0x000000192b047221 */ /* 0x000fe20000000000 */
[----:B------:R-:W-:Y:S02]  /*95e0*/  F2FP.SATFINITE.E4M3.F32.PACK_AB_MERGE_C R119, R180, R173, RZ ;  /* 0x000000adb477723e */ /* 0x000fe400048070ff */
[----:B------:R-:W-:-:S04]  /*95f0*/  F2FP.SATFINITE.E4M3.F32.PACK_AB_MERGE_C R180, R19, R12, RZ ;  /* 0x0000000c13b4723e */ /* 0x000fc800048070ff */
[----:B------:R-:W3:Y:S01]  /*9600*/  MUFU.EX2 R44, R44 ;  /* 0x0000002c002c7308 */ /* 0x000ee20000000800 */
[----:B--2---:R-:W-:Y:S01]  /*9610*/  FADD R19, R179, R4 ;  /* 0x00000004b3137221 */ /* 0x004fe20000000000 */
[----:B------:R-:W-:Y:S01]  /*9620*/  F2FP.SATFINITE.E4M3.F32.PACK_AB_MERGE_C R118, R164, R63, RZ ;  /* 0x0000003fa476723e */ /* 0x000fe200048070ff */
[--C-:B------:R-:W-:Y:S01]  /*9630*/  FADD R47, R47, -R156.reuse ;  /* 0x8000009c2f2f7221 */ /* 0x100fe20000000000 */
[--C-:B------:R-:W-:Y:S01]  /*9640*/  FADD R49, R49, -R156.reuse ;  /* 0x8000009c31317221 */ /* 0x100fe20000000000 */
[----:B0-----:R-:W-:Y:S01]  /*9650*/  FADD R19, R182, R19 ;  /* 0x00000013b6137221 */ /* 0x001fe20000000000 */
[--C-:B------:R-:W-:Y:S01]  /*9660*/  FADD R46, R46, -R156.reuse ;  /* 0x8000009c2e2e7221 */ /* 0x100fe20000000000 */
[--C-:B------:R-:W-:Y:S01]  /*9670*/  FADD R48, R48, -R156.reuse ;  /* 0x8000009c30307221 */ /* 0x100fe20000000000 */
[--C-:B------:R-:W-:Y:S01]  /*9680*/  FADD R51, R51, -R156.reuse ;  /* 0x8000009c33337221 */ /* 0x100fe20000000000 */
[----:B------:R-:W-:Y:S01]  /*9690*/  F2FP.SATFINITE.E4M3.F32.PACK_AB_MERGE_C R164, R21, R10, RZ ;  /* 0x0000000a15a4723e */ /* 0x000fe200048070ff */
[--C-:B------:R-:W-:Y:S01]  /*96a0*/  FADD R50, R50, -R156.reuse ;  /* 0x8000009c32327221 */ /* 0x100fe20000000000 */
[----:B------:R-:W-:Y:S01]  /*96b0*/  FADD R113, -R156, R113 ;  /* 0x000000719c717221 */ /* 0x000fe20000000100 */
[----:B------:R-:W-:Y:S01]  /*96c0*/  F2FP.SATFINITE.E4M3.F32.PACK_AB_MERGE_C R185, R22, R17, RZ ;  /* 0x0000001116b9723e */ /* 0x000fe200048070ff */
[----:B------:R-:W-:Y:S01]  /*96d0*/  FMUL R47, R47, 1.4426950216293334961 ;  /* 0x3fb8aa3b2f2f7820 */ /* 0x000fe20000400000 */
[----:B------:R-:W-:Y:S01]  /*96e0*/  F2FP.SATFINITE.E4M3.F32.PACK_AB_MERGE_C R60, R61, R60, RZ ;  /* 0x0000003c3d3c723e */ /* 0x000fe200048070ff */
[----:B-1----:R-:W-:Y:S01]  /*96f0*/  FADD R19, R42, R19 ;  /* 0x000000132a137221 */ /* 0x002fe20000000000 */
[----:B------:R-:W-:Y:S01]  /*9700*/  F2FP.SATFINITE.E4M3.F32.PACK_AB_MERGE_C R6, R23, R6, RZ ;  /* 0x000000061706723e */ /* 0x000fe200048070ff */
[----:B------:R-:W-:Y:S01]  /*9710*/  FMUL R49, R49, 1.4426950216293334961 ;  /* 0x3fb8aa3b31317820 */ /* 0x000fe20000400000 */
[----:B------:R-:W-:Y:S01]  /*9720*/  FMUL R46, R46, 1.4426950216293334961 ;  /* 0x3fb8aa3b2e2e7820 */ /* 0x000fe20000400000 */
[----:B------:R-:W-:Y:S01]  /*9730*/  FMUL R48, R48, 1.4426950216293334961 ;  /* 0x3fb8aa3b30307820 */ /* 0x000fe20000400000 */
[----:B------:R-:W-:Y:S01]  /*9740*/  FMUL R173, R51, 1.4426950216293334961 ;  /* 0x3fb8aa3b33ad7820 */ /* 0x000fe20000400000 */
[--C-:B------:R-:W-:Y:S01]  /*9750*/  FADD R115, R115, -R156.reuse ;  /* 0x8000009c73737221 */ /* 0x100fe20000000000 */
[----:B------:R-:W-:Y:S01]  /*9760*/  FADD R157, R157, -R156 ;  /* 0x8000009c9d9d7221 */ /* 0x000fe20000000000 */
[----:B------:R-:W-:Y:S01]  /*9770*/  F2FP.SATFINITE.E4M3.F32.PACK_AB_MERGE_C R116, R57, R56, RZ ;  /* 0x000000383974723e */ /* 0x000fe200048070ff */
[----:B-----5:R0:W-:Y:S01]  /*9780*/  STS.U8 [R3+UR9+0xa800], R168 ;  /* 0x00a800a803007988 */ /* 0x0201e20008000009 */
[----:B------:R-:W-:-:S02]  /*9790*/  F2FP.SATFINITE.E4M3.F32.PACK_AB_MERGE_C R148, R159, R158, RZ ;  /* 0x0000009e9f94723e */ /* 0x000fc400048070ff */
[----:B------:R-:W-:Y:S01]  /*97a0*/  F2FP.SATFINITE.E4M3.F32.PACK_AB_MERGE_C R151, R112, R151, R164 ;  /* 0x000000977097723e */ /* 0x000fe200048070a4 */
[----:B------:R-:W-:Y:S01]  /*97b0*/  FMUL R164, R113, 1.4426950216293334961 ;  /* 0x3fb8aa3b71a47820 */ /* 0x000fe20000400000 */
[----:B------:R-:W-:Y:S01]  /*97c0*/  F2FP.SATFINITE.E4M3.F32.PACK_AB_MERGE_C R113, R165, R162, R185 ;  /* 0x000000a2a571723e */ /* 0x000fe200048070b9 */
[----:B----4-:R-:W-:Y:S01]  /*97d0*/  STS.U8 [R3+UR9+0xa000], R62 ;  /* 0x00a0003e03007988 */ /* 0x010fe20008000009 */
[----:B------:R-:W-:Y:S01]  /*97e0*/  FMUL R162, R115, 1.4426950216293334961 ;  /* 0x3fb8aa3b73a27820 */ /* 0x000fe20000400000 */
[----:B------:R-:W-:Y:S01]  /*97f0*/  FMUL R157, R157, 1.4426950216293334961 ;  /* 0x3fb8aa3b9d9d7820 */ /* 0x000fe20000400000 */
[----:B0-----:R-:W-:Y:S01]  /*9800*/  FMUL R168, R50, 1.4426950216293334961 ;  /* 0x3fb8aa3b32a87820 */ /* 0x001fe20000400000 */
[----:B------:R-:W-:Y:S01]  /*9810*/  STS.U8 [R3+UR9+0xa200], R14 ;  /* 0x00a2000e03007988 */ /* 0x000fe20008000009 */
[----:B------:R-:W-:Y:S01]  /*9820*/  F2FP.SATFINITE.E4M3.F32.PACK_AB_MERGE_C R183, R183, R29, RZ ;  /* 0x0000001db7b7723e */ /* 0x000fe200048070ff */
[----:B------:R-:W-:Y:S01]  /*9830*/  MUFU.EX2 R181, R47 ;  /* 0x0000002f00b57308 */ /* 0x000fe20000000800 */
[----:B------:R-:W-:Y:S01]  /*9840*/  F2FP.SATFINITE.E4M3.F32.PACK_AB_MERGE_C R186, R39, R34, RZ ;  /* 0x0000002227ba723e */ /* 0x000fe200048070ff */
[----:B------:R-:W-:Y:S01]  /*9850*/  STS.U8 [R3+UR9+0xa400], R16 ;  /* 0x00a4001003007988 */ /* 0x000fe20008000009 */
[----:B------:R-:W-:Y:S01]  /*9860*/  F2FP.SATFINITE.E4M3.F32.PACK_AB_MERGE_C R187, R43, R38, RZ ;  /* 0x000000262bbb723e */ /* 0x000fe200048070ff */
[C---:B---3--:R-:W-:Y:S01]  /*9870*/  FADD R184, R44.reuse, R19 ;  /* 0x000000132cb87221 */ /* 0x048fe20000000000 */
[----:B------:R-:W-:Y:S01]  /*9880*/  F2FP.SATFINITE.E4M3.F32.PACK_AB_MERGE_C R188, R44, R42, RZ ;  /* 0x0000002a2cbc723e */ /* 0x000fe200048070ff */
[----:B------:R-:W-:Y:S01]  /*9890*/  STS.U8 [R3+UR9+0xa600], R64 ;  /* 0x00a6004003007988 */ /* 0x000fe20008000009 */
[----:B------:R-:W-:Y:S01]  /*98a0*/  F2FP.SATFINITE.E4M3.F32.PACK_AB_MERGE_C R117, R55, R54, R60 ;  /* 0x000000363775723e */ /* 0x000fe2000480703c */
[----:B------:R-:W-:Y:S01]  /*98b0*/  MUFU.EX2 R189, R49 ;  /* 0x0000003100bd7308 */ /* 0x000fe20000000800 */
[----:B------:R-:W-:Y:S01]  /*98c0*/  F2FP.SATFINITE.E4M3.F32.PACK_AB_MERGE_C R116, R53, R52, R116 ;  /* 0x000000343574723e */ /* 0x000fe20004807074 */
[----:B------:R-:W-:Y:S01]  /*98d0*/  STS.U8 [R3+UR9+0xaa00], R170 ;  /* 0x00aa00aa03007988 */ /* 0x000fe20008000009 */
[----:B------:R-:W-:-:S02]  /*98e0*/  F2FP.SATFINITE.E4M3.F32.PACK_AB_MERGE_C R118, R59, R58, R118 ;  /* 0x0000003a3b76723e */ /* 0x000fc40004807076 */
[----:B------:R-:W-:Y:S01]  /*98f0*/  F2FP.SATFINITE.E4M3.F32.PACK_AB_MERGE_C R119, R66, R15, R119 ;  /* 0x0000000f4277723e */ /* 0x000fe20004807077 */
[----:B------:R-:W-:Y:S01]  /*9900*/  STS.U8 [R3+UR9+0xac00], R172 ;  /* 0x00ac00ac03007988 */ /* 0x000fe20008000009 */
[----:B------:R-:W-:Y:S01]  /*9910*/  F2FP.SATFINITE.E4M3.F32.PACK_AB_MERGE_C R149, R8, R149, R18 ;  /* 0x000000950895723e */ /* 0x000fe20004807012 */
[----:B------:R-:W-:Y:S01]  /*9920*/  MUFU.EX2 R158, R46 ;  /* 0x0000002e009e7308 */ /* 0x000fe20000000800 */
[----:B------:R-:W-:Y:S01]  /*9930*/  F2FP.SATFINITE.E4M3.F32.PACK_AB_MERGE_C R148, R178, R65, R148 ;  /* 0x00000041b294723e */ /* 0x000fe20004807094 */
[----:B------:R0:W-:Y:S01]  /*9940*/  STS.U8 [R3+UR9+0xae00], R160 ;  /* 0x00ae00a003007988 */ /* 0x0001e20008000009 */
[----:B------:R-:W-:-:S03]  /*9950*/  F2FP.SATFINITE.E4M3.F32.PACK_AB_MERGE_C R150, R7, R150, R6 ;  /* 0x000000960796723e */ /* 0x000fc60004807006 */
[----:B------:R-:W-:Y:S02]  /*9960*/  STS.U8 [R2+UR9+0xa100], R67 ;  /* 0x00a1004302007988 */ /* 0x000fe40008000009 */
[----:B------:R1:W-:Y:S02]  /*9970*/  MUFU.EX2 R159, R48 ;  /* 0x00000030009f7308 */ /* 0x0003e40000000800 */
[----:B------:R-:W-:Y:S04]  /*9980*/  STS.U8 [R2+UR9+0xa700], R9 ;  /* 0x00a7000902007988 */ /* 0x000fe80008000009 */
[----:B------:R-:W-:Y:S02]  /*9990*/  STS.U8 [R2+UR9+0xa900], R11 ;  /* 0x00a9000b02007988 */ /* 0x000fe40008000009 */
[----:B0-----:R-:W-:Y:S02]  /*99a0*/  MUFU.EX2 R160, R168 ;  /* 0x000000a800a07308 */ /* 0x001fe40000000800 */
[----:B------:R-:W-:Y:S04]  /*99b0*/  STS.U8 [R2+UR9+0xab00], R13 ;  /* 0x00ab000d02007988 */ /* 0x000fe80008000009 */
[----:B------:R1:W-:Y:S02]  /*99c0*/  STS.U8 [R2+UR9+0xad00], R5 ;  /* 0x00ad000502007988 */ /* 0x0003e40008000009 */
[----:B------:R-:W-:Y:S01]  /*99d0*/  MUFU.EX2 R173, R173 ;  /* 0x000000ad00ad7308 */ /* 0x000fe20000000800 */
[----:B-1----:R-:W0:Y:S07]  /*99e0*/  LDTM.x64 R4, tmem[UR11] ;  /* 0x0000000b000479ee */ /* 0x002e2e0008340000 */
[----:B------:R-:W-:Y:S08]  /*99f0*/  MUFU.EX2 R162, R162 ;  /* 0x000000a200a27308 */ /* 0x000ff00000000800 */
[----:B------:R-:W-:Y:S08]  /*9a00*/  MUFU.EX2 R157, R157 ;  /* 0x0000009d009d7308 */ /* 0x000ff00000000800 */
[----:B------:R-:W0:Y:S01]  /*9a10*/  MUFU.EX2 R164, R164 ;  /* 0x000000a400a47308 */ /* 0x000e220000000800 */
[----:B------:R-:W-:Y:S04]  /*9a20*/  STS.U8 [R2+UR9+0xa300], R175 ;  /* 0x00a300af02007988 */ /* 0x000fe80008000009 */
[----:B------:R-:W-:Y:S04]  /*9a30*/  STS.U8 [R2+UR9+0xa500], R177 ;  /* 0x00a500b102007988 */ /* 0x000fe80008000009 */
[----:B------:R-:W-:Y:S01]  /*9a40*/  STS.U8 [R2+UR9+0xaf00], R161 ;  /* 0x00af00a102007988 */ /* 0x000fe20008000009 */
[----:B------:R-:W-:-:S03]  /*9a50*/  F2FP.SATFINITE.E4M3.F32.PACK_AB_MERGE_C R112, R163, R114, R180 ;  /* 0x00000072a370723e */ /* 0x000fc600048070b4 */
[----:B------:R1:W-:Y:S01]  /*9a60*/  STS.128 [R72+UR9+0x4000], R116 ;  /* 0x0040007448007988 */ /* 0x0003e20008000c09 */
[----:B------:R-:W-:Y:S02]  /*9a70*/  F2FP.SATFINITE.E4M3.F32.PACK_AB_MERGE_C R114, R167, R166, R183 ;  /* 0x000000a6a772723e */ /* 0x000fe400048070b7 */
[----:B------:R-:W-:Y:S01]  /*9a80*/  F2FP.SATFINITE.E4M3.F32.PACK_AB_MERGE_C R115, R174, R169, R186 ;  /* 0x000000a9ae73723e */ /* 0x000fe200048070ba */
[----:B------:R2:W-:Y:S01]  /*9a90*/  STS.128 [R71+UR9+0x4000], R148 ;  /* 0x0040009447007988 */ /* 0x0005e20008000c09 */
[C---:B0-----:R-:W-:Y:S01]  /*9aa0*/  FMUL R4, R164.reuse, R4 ;  /* 0x00000004a4047220 */ /* 0x041fe20000400000 */
[C---:B------:R-:W-:Y:S01]  /*9ab0*/  FMUL R5, R164.reuse, R5 ;  /* 0x00000005a4057220 */ /* 0x040fe20000400000 */
[C---:B------:R-:W-:Y:S01]  /*9ac0*/  FMUL R6, R164.reuse, R6 ;  /* 0x00000006a4067220 */ /* 0x040fe20000400000 */
[C---:B------:R-:W-:Y:S01]  /*9ad0*/  FMUL R7, R164.reuse, R7 ;  /* 0x00000007a4077220 */ /* 0x040fe20000400000 */
[----:B------:R-:W-:Y:S01]  /*9ae0*/  FMUL R8, R164, R8 ;  /* 0x00000008a4087220 */ /* 0x000fe20000400000 */
[----:B-1----:R-:W-:-:S02]  /*9af0*/  F2FP.SATFINITE.E4M3.F32.PACK_AB_MERGE_C R118, R159, R158, RZ ;  /* 0x0000009e9f76723e */ /* 0x002fc400048070ff */
[----:B------:R-:W-:Y:S02]  /*9b00*/  F2FP.SATFINITE.E4M3.F32.PACK_AB_MERGE_C R119, R173, R160, RZ ;  /* 0x000000a0ad77723e */ /* 0x000fe400048070ff */
[----:B------:R-:W-:Y:S02]  /*9b10*/  F2FP.SATFINITE.E4M3.F32.PACK_AB_MERGE_C R117, R182, R179, R188 ;  /* 0x000000b3b675723e */ /* 0x000fe400048070bc */
[----:B------:R-:W-:Y:S02]  /*9b20*/  F2FP.SATFINITE.E4M3.F32.PACK_AB_MERGE_C R116, R176, R171, R187 ;  /* 0x000000abb074723e */ /* 0x000fe400048070bb */
[----:B------:R-:W-:Y:S02]  /*9b30*/  F2FP.SATFINITE.E4M3.F32.PACK_AB_MERGE_C R118, R189, R181, R118 ;  /* 0x000000b5bd76723e */ /* 0x000fe40004807076 */
[----:B------:R-:W-:Y:S01]  /*9b40*/  F2FP.SATFINITE.E4M3.F32.PACK_AB_MERGE_C R119, R157, R162, R119 ;  /* 0x000000a29d77723e */ /* 0x000fe20004807077 */
        /* <DEDUP_REMOVED lines=58> */
[----:B------:R-:W-:Y:S01]  /*9ef0*/  FMUL R67, R164, R67 ;  /* 0x00000043a4437220 */ /* 0x000fe20000400000 */
[----:B------:R0:W-:Y:S04]  /*9f00*/  STS.128 [R70+UR9+0x4000], R112 ;  /* 0x0040007046007988 */ /* 0x0001e80008000c09 */
[----:B------:R1:W-:Y:S01]  /*9f10*/  STS.128 [R69+UR9+0x4000], R116 ;  /* 0x0040007445007988 */ /* 0x0003e20008000c09 */
[----:B------:R-:W-:Y:S01]  /*9f20*/  NOP ;  /* 0x0000000000007918 */ /* 0x000fe20000000000 */
[----:B------:R1:W-:Y:S01]  /*9f30*/  STTM.x64 tmem[UR11], R4 ;  /* 0x00000004000079ed */ /* 0x0003e2000834000b */
[----:B------:R-:W3:Y:S02]  /*9f40*/  FENCE.VIEW.ASYNC.T ;  /* 0x00000000000073c6 */ /* 0x000ee40000000200 */
[----:B---3--:R-:W-:Y:S01]  /*9f50*/  BAR.SYNC.DEFER_BLOCKING 0x0 ;  /* 0x0000000000007b1d */ /* 0x008fe20000010000 */
[----:B------:R-:W-:-:S05]  /*9f60*/  FADD R184, R181, R184 ;  /* 0x000000b8b5b87221 */ /* 0x000fca0000000000 */
[----:B------:R3:W-:Y:S06]  /*9f70*/  MEMBAR.ALL.CTA ;  /* 0x0000000000007992 */ /* 0x0007ec0000008000 */
[----:B---3--:R-:W3:Y:S01]  /*9f80*/  FENCE.VIEW.ASYNC.S ;  /* 0x00000000000073c6 */ /* 0x008ee20000000000 */
[----:B--2---:R-:W-:-:S04]  /*9f90*/  FADD R149, R189, R184 ;  /* 0x000000b8bd957221 */ /* 0x004fc80000000000 */
[----:B------:R-:W-:-:S04]  /*9fa0*/  FADD R158, R158, R149 ;  /* 0x000000959e9e7221 */ /* 0x000fc80000000000 */
[----:B------:R-:W-:-:S04]  /*9fb0*/  FADD R158, R159, R158 ;  /* 0x0000009e9f9e7221 */ /* 0x000fc80000000000 */
[----:B------:R-:W-:-:S04]  /*9fc0*/  FADD R158, R162, R158 ;  /* 0x0000009ea29e7221 */ /* 0x000fc80000000000 */
[----:B0-----:R-:W-:Y:S01]  /*9fd0*/  FADD R113, R157, R158 ;  /* 0x0000009e9d717221 */ /* 0x001fe20000000000 */
[----:B------:R-:W-:-:S03]  /*9fe0*/  ULEA UR41, UR31, UR9, 0x3 ;  /* 0x000000091f297291 */ /* 0x000fc6000f8e18ff */
[----:B------:R-:W-:Y:S01]  /*9ff0*/  FADD R160, R160, R113 ;  /* 0x00000071a0a07221 */ /* 0x000fe20000000000 */
[----:B------:R-:W-:-:S03]  /*a000*/  IMAD.MOV.U32 R112, RZ, RZ, R122 ;  /* 0x000000ffff707224 */ /* 0x000fc600078e007a */
[----:B------:R-:W-:Y:S01]  /*a010*/  FADD R173, R173, R160 ;  /* 0x000000a0adad7221 */ /* 0x000fe20000000000 */
[----:B------:R-:W-:Y:S01]  /*a020*/  UIADD3 UR41, UPT, UPT, UR41, 0xb000, URZ ;  /* 0x0000b00029297890 */ /* 0x000fe2000fffe0ff */
[----:B---3--:R-:W-:Y:S06]  /*a030*/  BAR.SYNC.DEFER_BLOCKING 0x0 ;  /* 0x0000000000007b1d */ /* 0x008fec0000010000 */
[----:B------:R-:W-:Y:S05]  /*a040*/  BRA.U UP1, `(.L_x_18) ;  /* 0x00000001014c7547 */ /* 0x000fea000b800000 */
[----:B------:R-:W-:Y:S02]  /*a050*/  UIADD3 UR38, UPT, UPT, UR10, 0x40, URZ ;  /* 0x000000400a267890 */ /* 0x000fe4000fffe0ff */
[----:B------:R-:W-:Y:S01]  /*a060*/  UIADD3 UR39, UPT, UPT, UR10, 0x40, URZ ;  /* 0x000000400a277890 */ /* 0x000fe2000fffe0ff */
        /* <DEDUP_REMOVED lines=8> */
[----:B------:R0:W-:Y:S01]  /*a0f0*/  UTCQMMA gdesc[UR14], gdesc[UR6], tmem[UR10], tmem[UR34], idesc[UR35], UPT ;  /* 0x00ff22060e0075ea */ /* 0x0001e2000b80030a */
[----:B------:R-:W-:Y:S01]  /*a100*/  UMOV UR50, 0x0 ;  /* 0x0000000000327882 */ /* 0x000fe20000000000 */
[----:B------:R-:W-:Y:S01]  /*a110*/  UMOV UR51, 0x8100010 ;  /* 0x0810001000337882 */ /* 0x000fe20000000000 */
[----:B------:R0:W-:Y:S01]  /*a120*/  UTCQMMA gdesc[UR20], gdesc[UR26], tmem[UR10], tmem[UR36], idesc[UR37], UPT ;  /* 0x00ff241a140075ea */ /* 0x0001e2000b80030a */
[----:B------:R-:W-:Y:S01]  /*a130*/  UMOV UR4, UR4 ;  /* 0x0000000400047c82 */ /* 0x000fe20008000000 */
[----:B------:R0:W-:Y:S01]  /*a140*/  UTCQMMA gdesc[UR22], gdesc[UR6], tmem[UR38], tmem[UR48], idesc[UR49], UPT ;  /* 0x00ff3006160075ea */ /* 0x0001e2000b800326 */
[----:B------:R0:W-:Y:S01]  /*a150*/  UTCQMMA gdesc[UR24], gdesc[UR26], tmem[UR39], tmem[UR50], idesc[UR51], UPT ;  /* 0x00ff321a180075ea */ /* 0x0001e2000b800327 */
[----:B------:R0:W-:Y:S01]  /*a160*/  UTCBAR [UR4], URZ ;  /* 0x000000ff040073e9 */ /* 0x0001e200080000ff */
[----:B------:R-:W-:Y:S01]  /*a170*/  NOP ;  /* 0x0000000000007918 */ /* 0x000fe20000000000 */
.L_x_18:
[----:B------:R-:W-:Y:S01]  /*a180*/  ISETP.GE.U32.AND P0, PT, R120, R111, PT ;  /* 0x0000006f7800720c */ /* 0x000fe20003f06070 */
[----:B------:R-:W-:Y:S01]  /*a190*/  UIADD3 UR31, UPT, UPT, UR31, 0x1, URZ ;  /* 0x000000011f1f7890 */ /* 0x000fe2000fffe0ff */
[----:B------:R-:W-:Y:S01]  /*a1a0*/  FFMA R73, R164, R73, R173 ;  /* 0x00000049a4497223 */ /* 0x000fe200000000ad */
[----:B------:R-:W-:Y:S01]  /*a1b0*/  UIADD3 UR40, UPT, UPT, UR13, UR40, URZ ;  /* 0x000000280d287290 */ /* 0x000fe2000fffe0ff */
[----:B------:R-:W-:Y:S01]  /*a1c0*/  ISETP.GE.U32.AND.EX P0, PT, R121, RZ, PT, P0 ;  /* 0x000000ff7900720c */ /* 0x000fe20003f06100 */
[----:B------:R-:W-:Y:S01]  /*a1d0*/  UISETP.GT.AND UP2, UPT, UR31, 0x1, UPT ;  /* 0x000000011f00788c */ /* 0x000fe2000bf44270 */
[----:B------:R-:W-:Y:S02]  /*a1e0*/  IMAD.IADD R123, R110, 0x1, R123 ;  /* 0x000000016e7b7824 */ /* 0x000fe400078e027b */
[----:B------:R-:W-:Y:S01]  /*a1f0*/  IMAD.MOV.U32 R113, RZ, RZ, R156 ;  /* 0x000000ffff717224 */ /* 0x000fe200078e009c */
[----:B0-----:R-:W-:Y:S02]  /*a200*/  USEL UR4, URZ, 0x1, !UP2 ;  /* 0x00000001ff047887 */ /* 0x001fe4000d000000 */
[----:B------:R-:W-:-:S04]  /*a210*/  USEL UR31, UR31, URZ, !UP2 ;  /* 0x000000ff1f1f7287 */ /* 0x000fc8000d000000 */
[----:B------:R-:W-:Y:S02]  /*a220*/  LOP3.LUT R122, R122, UR4, RZ, 0x3c, !PT ;  /* 0x000000047a7a7c12 */ /* 0x000fe4000f8e3cff */
[----:B------:R-:W-:Y:S06]  /*a230*/  @!P0 BRA `(.L_x_19) ;  /* 0xffffffb400748947 */ /* 0x000fec000383ffff */
[----:B------:R-:W-:Y:S01]  /*a240*/  ISETP.GE.AND P0, PT, R68, 0x1, PT ;  /* 0x000000014400780c */ /* 0x000fe20003f06270 */
[----:B------:R-:W-:-:S12]  /*a250*/  IMAD.MOV.U32 R113, RZ, RZ, R156 ;  /* 0x000000ffff717224 */ /* 0x000fd800078e009c */
[----:B------:R-:W-:Y:S05]  /*a260*/  @!P0 BRA `(.L_x_14) ;  /* 0x0000000000108947 */ /* 0x000fea0003800000 */
[----:B------:R-:W-:-:S04]  /*a270*/  IMAD.U32 R2, R112, -0x80000000, RZ ;  /* 0x8000000070027824 */ /* 0x000fc800078e00ff */
[----:B------:R-:W0:Y:S02]  /*a280*/  SYNCS.PHASECHK.TRANS64.TRYWAIT P0, [UR41], R2 ;  /* 0x00000002ff0075a7 */ /* 0x000e240008001129 */
[----:B0-----:R-:W-:Y:S05]  /*a290*/  @!P0 BRA `(.L_x_20) ;  /* 0x0000002800988947 */ /* 0x001fea0003800000 */
.L_x_26:
[----:B------:R-:W-:-:S07]  /*a2a0*/  IMAD.MOV.U32 R113, RZ, RZ, R156 ;  /* 0x000000ffff717224 */ /* 0x000fce00078e009c */
.L_x_14:
[----:B------:R-:W-:Y:S01]  /*a2b0*/  BAR.SYNC.DEFER_BLOCKING 0x0 ;  /* 0x0000000000007b1d */ /* 0x000fe20000010000 */
[C---:B------:R-:W-:Y:S01]  /*a2c0*/  FSETP.GT.AND P0, PT, |R73|.reuse, 8.50705917302346158658e+37, PT ;  /* 0x7e8000004900780b */ /* 0x040fe20003f04200 */
[C---:B------:R-:W-:Y:S01]  /*a2d0*/  FMUL R2, R73.reuse, 8388608 ;  /* 0x4b00000049027820 */ /* 0x040fe20000400000 */
[C---:B------:R-:W-:Y:S01]  /*a2e0*/  FSETP.GEU.AND P2, PT, |R73|.reuse, 1.175494350822287508e-38, PT ;  /* 0x008000004900780b */ /* 0x040fe20003f4e200 */
[----:B-1----:R-:W-:Y:S01]  /*a2f0*/  IMAD.MOV.U32 R72, RZ, RZ, 0x3dc6b27f ;  /* 0x3dc6b27fff487424 */ /* 0x002fe200078e00ff */
[----:B------:R-:W-:Y:S01]  /*a300*/  FSETP.GEU.AND P1, PT, R73, 1.175494350822287508e-38, PT ;  /* 0x008000004900780b */ /* 0x000fe20003f2e000 */
[----:B------:R-:W0:Y:S02]  /*a310*/  LDCU.64 UR4, c[0x0][0x3e0] ;  /* 0x00007c00ff0477ac */ /* 0x000e240008000a00 */
[----:B------:R-:W1:Y:S01]  /*a320*/  LDC R185, c[0x0][0x3e8] ;  /* 0x0000fa00ffb97b82 */ /* 0x000e620000000800 */
[----:B------:R-:W-:-:S05]  /*a330*/  FSEL R71, R2, R73, !P1 ;  /* 0x0000004902477208 */ /* 0x000fca0004800000 */
[----:B------:R-:W-:Y:S01]  /*a340*/  @P0 FMUL R73, R73, 0.25 ;  /* 0x3e80000049490820 */ /* 0x000fe20000400000 */
[----:B------:R-:W-:-:S03]  /*a350*/  VIADD R2, R71, 0xc0cafb0d ;  /* 0xc0cafb0d47027836 */ /* 0x000fc60000000000 */
[----:B------:R-:W-:Y:S02]  /*a360*/  @!P2 FMUL R73, R73, 16777216 ;  /* 0x4b8000004949a820 */ /* 0x000fe40000400000 */
[----:B------:R-:W-:Y:S02]  /*a370*/  LOP3.LUT R3, R2, 0xff800000, RZ, 0xc0, !PT ;  /* 0xff80000002037812 */ /* 0x000fe400078ec0ff */
[----:B------:R3:W4:Y:S01]  /*a380*/  MUFU.RCP R68, R73 ;  /* 0x0000004900447308 */ /* 0x0007220000001000 */
[----:B------:R-:W-:Y:S01]  /*a390*/  FSEL R2, RZ, -23, P1 ;  /* 0xc1b80000ff027808 */ /* 0x000fe20000800000 */
[----:B------:R-:W5:Y:S02]  /*a3a0*/  @!P5 SYNCS.CCTL.IV [UR9+0xb000] ;  /* 0x00b00000ff00d9b1 */ /* 0x000f640008000009 */
[----:B-----5:R-:W-:Y:S01]  /*a3b0*/  BAR.SYNC.DEFER_BLOCKING 0x0 ;  /* 0x0000000000007b1d */ /* 0x020fe20000010000 */
[----:B------:R-:W-:Y:S01]  /*a3c0*/  I2FP.F32.S32 R69, R3 ;  /* 0x0000000300457245 */ /* 0x000fe20000201400 */
[C---:B------:R-:W-:Y:S01]  /*a3d0*/  IMAD.IADD R3, R71.reuse, 0x1, -R3 ;  /* 0x0000000147037824 */ /* 0x040fe200078e0a03 */
[----:B0-----:R-:W-:Y:S01]  /*a3e0*/  UIMAD UR4, UR8, UR4, URZ ;  /* 0x00000004080472a4 */ /* 0x001fe2000f8e02ff */
[----:B------:R-:W-:-:S02]  /*a3f0*/  FSETP.NEU.AND P1, PT, R71, RZ, PT ;  /* 0x000000ff4700720b */ /* 0x000fc40003f2d000 */
[----:B------:R-:W-:Y:S01]  /*a400*/  FADD R3, R3, -1 ;  /* 0xbf80000003037421 */ /* 0x000fe20000000000 */
[----:B------:R-:W-:Y:S01]  /*a410*/  FFMA.FTZ R2, R69, 1.1920928955078125e-07, R2 ;  /* 0x3400000045027823 */ /* 0x000fe20000010002 */
[----:B--2---:R-:W0:Y:S01]  /*a420*/  LDTM.x64 R4, tmem[UR11] ;  /* 0x0000000b000479ee */ /* 0x004e220008340000 */
[C---:B-1----:R-:W-:Y:S02]  /*a430*/  IMAD R69, R185.reuse, 0x22, RZ ;  /* 0x00000022b9457824 */ /* 0x042fe400078e02ff */
[C---:B---3--:R-:W-:Y:S02]  /*a440*/  IMAD R73, R185.reuse, 0x24, RZ ;  /* 0x00000024b9497824 */ /* 0x048fe400078e02ff */
[C---:B------:R-:W-:Y:S02]  /*a450*/  IMAD R75, R185.reuse, 0x25, RZ ;  /* 0x00000025b94b7824 */ /* 0x040fe400078e02ff */
[C---:B------:R-:W-:Y:S02]  /*a460*/  IMAD R77, R185.reuse, 0x26, RZ ;  /* 0x00000026b94d7824 */ /* 0x040fe400078e02ff */
[----:B------:R-:W-:-:S02]  /*a470*/  IMAD R79, R185, 0x27, RZ ;  /* 0x00000027b94f7824 */ /* 0x000fc400078e02ff */
[C---:B------:R-:W-:Y:S02]  /*a480*/  IMAD R81, R185.reuse, 0x28, RZ ;  /* 0x00000028b9517824 */ /* 0x040fe400078e02ff */
[C---:B------:R-:W-:Y:S02]  /*a490*/  IMAD R129, R185.reuse, 0x2b, RZ ;  /* 0x0000002bb9817824 */ /* 0x040fe400078e02ff */
[C---:B------:R-:W-:Y:S01]  /*a4a0*/  IMAD R131, R185.reuse, 0x2c, RZ ;  /* 0x0000002cb9837824 */ /* 0x040fe200078e02ff */
[----:B------:R-:W1:Y:S01]  /*a4b0*/  @!P5 SYNCS.CCTL.IV [UR9+0xb008] ;  /* 0x00b00800ff00d9b1 */ /* 0x000e620008000009 */
[C---:B------:R-:W-:Y:S01]  /*a4c0*/  IMAD R133, R185.reuse, 0x2d, RZ ;  /* 0x0000002db9857824 */ /* 0x040fe200078e02ff */
[----:B------:R-:W-:Y:S01]  /*a4d0*/  NOP ;  /* 0x0000000000007918 */ /* 0x000fe20000000000 */
[C---:B------:R-:W-:Y:S02]  /*a4e0*/  IMAD R83, R185.reuse, 0x29, RZ ;  /* 0x00000029b9537824 */ /* 0x040fe400078e02ff */
[----:B------:R-:W-:-:S02]  /*a4f0*/  IMAD R135, R185, 0x2e, RZ ;  /* 0x0000002eb9877824 */ /* 0x000fc400078e02ff */
[----:B------:R-:W-:Y:S02]  /*a500*/  IMAD R139, R185, 0x30, RZ ;  /* 0x00000030b98b7824 */ /* 0x000fe400078e02ff */
[----:B0-----:R-:W-:Y:S01]  /*a510*/  @P0 FMUL R4, R4, 0.25 ;  /* 0x3e80000004040820 */ /* 0x001fe20000400000 */
[----:B------:R-:W-:Y:S01]  /*a520*/  @P0 FMUL R6, R6, 0.25 ;  /* 0x3e80000006060820 */ /* 0x000fe20000400000 */
[----:B------:R-:W-:Y:S01]  /*a530*/  @P0 FMUL R7, R7, 0.25 ;  /* 0x3e80000007070820 */ /* 0x000fe20000400000 */
[----:B------:R-:W-:Y:S01]  /*a540*/  @P0 FMUL R5, R5, 0.25 ;  /* 0x3e80000005050820 */ /* 0x000fe20000400000 */
[----:B------:R-:W-:Y:S01]  /*a550*/  @!P2 FMUL R4, R4, 16777216 ;  /* 0x4b8000000404a820 */ /* 0x000fe20000400000 */
[----:B------:R-:W-:Y:S01]  /*a560*/  @!P2 FMUL R6, R6, 16777216 ;  /* 0x4b8000000606a820 */ /* 0x000fe20000400000 */
[----:B------:R-:W-:Y:S01]  /*a570*/  @!P2 FMUL R7, R7, 16777216 ;  /* 0x4b8000000707a820 */ /* 0x000fe20000400000 */
[----:B------:R-:W-:Y:S01]  /*a580*/  @P0 FMUL R8, R8, 0.25 ;  /* 0x3e80000008080820 */ /* 0x000fe20000400000 */
[C---:B----4-:R-:W-:Y:S01]  /*a590*/  FMUL R85, R68.reuse, R4 ;  /* 0x0000000444557220 */ /* 0x050fe20000400000 */
[----:B------:R-:W-:Y:S01]  /*a5a0*/  FFMA.FTZ R4, R3, R72, -0.16845393180847167969 ;  /* 0xbe2c7f3003047423 */ /* 0x000fe20000010048 */
[C---:B------:R-:W-:Y:S01]  /*a5b0*/  FMUL R87, R68.reuse, R6 ;  /* 0x0000000644577220 */ /* 0x040fe20000400000 */
[----:B------:R-:W-:Y:S01]  /*a5c0*/  FMUL R6, R68, R7 ;  /* 0x0000000744067220 */ /* 0x000fe20000400000 */
[----:B------:R-:W-:Y:S01]  /*a5d0*/  @P0 FMUL R9, R9, 0.25 ;  /* 0x3e80000009090820 */ /* 0x000fe20000400000 */
[----:B------:R-:W-:Y:S01]  /*a5e0*/  FFMA.FTZ R4, R3, R4, 0.1716887056827545166 ;  /* 0x3e2fcf2a03047423 */ /* 0x000fe20000010004 */
[----:B------:R-:W-:Y:S01]  /*a5f0*/  @P0 FMUL R10, R10, 0.25 ;  /* 0x3e8000000a0a0820 */ /* 0x000fe20000400000 */
[----:B------:R-:W-:Y:S01]  /*a600*/  @P0 FMUL R11, R11, 0.25 ;  /* 0x3e8000000b0b0820 */ /* 0x000fe20000400000 */
[----:B------:R-:W-:Y:S01]  /*a610*/  F2FP.SATFINITE.E4M3.F32.PACK_AB_MERGE_C R87, R6, R87, RZ ;  /* 0x000000570657723e */ /* 0x000fe200048070ff */
[----:B------:R-:W-:Y:S01]  /*a620*/  FFMA.FTZ R4, R3, R4, -0.17900948226451873779 ;  /* 0xbe374e4303047423 */ /* 0x000fe20000010004 */
[----:B------:R-:W0:Y:S01]  /*a630*/  LDC.64 R6, c[0x0][0x398] ;  /* 0x0000e600ff067b82 */ /* 0x000e220000000a00 */
[----:B------:R-:W-:Y:S01]  /*a640*/  @P0 FMUL R12, R12, 0.25 ;  /* 0x3e8000000c0c0820 */ /* 0x000fe20000400000 */
[----:B------:R-:W-:Y:S01]  /*a650*/  @P0 FMUL R13, R13, 0.25 ;  /* 0x3e8000000d0d0820 */ /* 0x000fe20000400000 */
[----:B------:R-:W-:Y:S01]  /*a660*/  FFMA.FTZ R4, R3, R4, 0.20512372255325317383 ;  /* 0x3e520bf403047423 */ /* 0x000fe20000010004 */
[----:B------:R-:W-:Y:S01]  /*a670*/  @P0 FMUL R14, R14, 0.25 ;  /* 0x3e8000000e0e0820 */ /* 0x000fe20000400000 */
[----:B------:R-:W-:Y:S01]  /*a680*/  @P0 FMUL R15, R15, 0.25 ;  /* 0x3e8000000f0f0820 */ /* 0x000fe20000400000 */
[----:B------:R-:W-:Y:S01]  /*a690*/  @P0 FMUL R16, R16, 0.25 ;  /* 0x3e80000010100820 */ /* 0x000fe20000400000 */
[----:B------:R-:W-:Y:S01]  /*a6a0*/  FFMA.FTZ R4, R3, R4, -0.24046532809734344482 ;  /* 0xbe763c8b03047423 */ /* 0x000fe20000010004 */
[----:B------:R-:W-:Y:S01]  /*a6b0*/  @P0 FMUL R17, R17, 0.25 ;  /* 0x3e80000011110820 */ /* 0x000fe20000400000 */
[----:B------:R-:W-:Y:S01]  /*a6c0*/  @P0 FMUL R18, R18, 0.25 ;  /* 0x3e80000012120820 */ /* 0x000fe20000400000 */
[----:B------:R-:W-:Y:S01]  /*a6d0*/  @P0 FMUL R19, R19, 0.25 ;  /* 0x3e80000013130820 */ /* 0x000fe20000400000 */
[----:B------:R-:W-:Y:S01]  /*a6e0*/  FFMA.FTZ R4, R3, R4, 0.28857114911079406738 ;  /* 0x3e93bf9903047423 */ /* 0x000fe20000010004 */
[----:B------:R-:W-:Y:S01]  /*a6f0*/  @P0 FMUL R20, R20, 0.25 ;  /* 0x3e80000014140820 */ /* 0x000fe20000400000 */
[----:B------:R-:W-:Y:S01]  /*a700*/  @P0 FMUL R21, R21, 0.25 ;  /* 0x3e80000015150820 */ /* 0x000fe20000400000 */
[----:B------:R-:W-:Y:S01]  /*a710*/  @P0 FMUL R22, R22, 0.25 ;  /* 0x3e80000016160820 */ /* 0x000fe20000400000 */
[----:B------:R-:W-:Y:S01]  /*a720*/  FFMA.FTZ R4, R3, R4, -0.36067417263984680176 ;  /* 0xbeb8aa4903047423 */ /* 0x000fe20000010004 */
[----:B------:R-:W-:Y:S01]  /*a730*/  @P0 FMUL R23, R23, 0.25 ;  /* 0x3e80000017170820 */ /* 0x000fe20000400000 */
[----:B------:R-:W-:Y:S01]  /*a740*/  @P0 FMUL R24, R24, 0.25 ;  /* 0x3e80000018180820 */ /* 0x000fe20000400000 */
[----:B------:R-:W-:Y:S01]  /*a750*/  @P0 FMUL R25, R25, 0.25 ;  /* 0x3e80000019190820 */ /* 0x000fe20000400000 */
[----:B------:R-:W-:Y:S01]  /*a760*/  FFMA.FTZ R4, R3, R4, 0.48089820146560668945 ;  /* 0x3ef6384a03047423 */ /* 0x000fe20000010004 */
[----:B------:R-:W-:Y:S01]  /*a770*/  @P0 FMUL R26, R26, 0.25 ;  /* 0x3e8000001a1a0820 */ /* 0x000fe20000400000 */
        /* <DEDUP_REMOVED lines=41> */
[----:B------:R-:W-:Y:S01]  /*aa10*/  FFMA.FTZ R4, R3, R4, -0.72134751081466674805 ;  /* 0xbf38aa3b03047423 */ /* 0x000fe20000010004 */
[----:B------:R-:W-:Y:S01]  /*aa20*/  ISETP.GE.U32.AND P0, PT, R71, 0x7f800000, PT ;  /* 0x7f8000004700780c */ /* 0x000fe20003f06070 */
[----:B------:R-:W-:Y:S01]  /*aa30*/  @!P2 FMUL R5, R5, 16777216 ;  /* 0x4b8000000505a820 */ /* 0x000fe20000400000 */
[----:B------:R-:W-:Y:S01]  /*aa40*/  @!P2 FMUL R8, R8, 16777216 ;  /* 0x4b8000000808a820 */ /* 0x000fe20000400000 */
[----:B------:R-:W-:Y:S01]  /*aa50*/  FMUL R4, R3, R4 ;  /* 0x0000000403047220 */ /* 0x000fe20000400000 */
[----:B------:R-:W-:Y:S01]  /*aa60*/  @!P2 FMUL R9, R9, 16777216 ;  /* 0x4b8000000909a820 */ /* 0x000fe20000400000 */
[----:B------:R-:W-:Y:S01]  /*aa70*/  FMUL R70, R68, R5 ;  /* 0x0000000544467220 */ /* 0x000fe20000400000 */
[----:B------:R-:W-:-:S02]  /*aa80*/  IMAD R5, R0, UR5, RZ ;  /* 0x0000000500057c24 */ /* 0x000fc4000f8e02ff */
[----:B------:R-:W-:Y:S01]  /*aa90*/  FMUL R4, R3, R4 ;  /* 0x0000000403047220 */ /* 0x000fe20000400000 */
[----:B------:R-:W-:Y:S01]  /*aaa0*/  USHF.R.S32.HI UR5, URZ, 0x1f, UR4 ;  /* 0x0000001fff057899 */ /* 0x000fe20008011404 */
[----:B------:R-:W-:Y:S01]  /*aab0*/  @!P2 FMUL R10, R10, 16777216 ;  /* 0x4b8000000a0aa820 */ /* 0x000fe20000400000 */
[----:B------:R-:W-:Y:S01]  /*aac0*/  @!P2 FMUL R11, R11, 16777216 ;  /* 0x4b8000000b0ba820 */ /* 0x000fe20000400000 */
[----:B------:R-:W-:Y:S01]  /*aad0*/  FFMA.FTZ R3, R3, 1.4426950216293334961, R4 ;  /* 0x3fb8aa3b03037823 */ /* 0x000fe20000010004 */
[----:B------:R-:W-:Y:S01]  /*aae0*/  @!P2 FMUL R12, R12, 16777216 ;  /* 0x4b8000000c0ca820 */ /* 0x000fe20000400000 */
[----:B------:R-:W-:Y:S02]  /*aaf0*/  @P0 IMAD.MOV.U32 R4, RZ, RZ, 0x7f800000 ;  /* 0x7f800000ff040424 */ /* 0x000fe400078e00ff */
[----:B------:R-:W-:Y:S01]  /*ab00*/  @!P2 FMUL R13, R13, 16777216 ;  /* 0x4b8000000d0da820 */ /* 0x000fe20000400000 */
[----:B------:R-:W-:Y:S01]  /*ab10*/  FADD R3, R2, R3 ;  /* 0x0000000302037221 */ /* 0x000fe20000000000 */
[----:B------:R-:W-:Y:S01]  /*ab20*/  @!P2 FMUL R14, R14, 16777216 ;  /* 0x4b8000000e0ea820 */ /* 0x000fe20000400000 */
[----:B------:R-:W-:Y:S01]  /*ab30*/  @P0 FFMA.FTZ R3, R71, R4, +INF ;  /* 0x7f80000047030423 */ /* 0x000fe20000010004 */
[----:B------:R-:W-:Y:S01]  /*ab40*/  @!P2 FMUL R15, R15, 16777216 ;  /* 0x4b8000000f0fa820 */ /* 0x000fe20000400000 */
        /* <DEDUP_REMOVED lines=52> */
[----:B0-----:R-:W-:Y:S01]  /*ae90*/  IADD3 R2, P0, P2, R5, UR4, R6 ;  /* 0x0000000405027c10 */ /* 0x001fe2000fa1e006 */
[C---:B------:R-:W-:Y:S01]  /*aea0*/  FMUL R89, R68.reuse, R8 ;  /* 0x0000000844597220 */ /* 0x040fe20000400000 */
[----:B------:R-:W-:Y:S01]  /*aeb0*/  SHF.R.S32.HI R4, RZ, 0x1f, R5 ;  /* 0x0000001fff047819 */ /* 0x000fe20000011405 */
[----:B------:R-:W-:Y:S01]  /*aec0*/  IMAD.SHL.U32 R5, R185, 0x2, RZ ;  /* 0x00000002b9057824 */ /* 0x000fe200078e00ff */
[----:B------:R-:W-:Y:S01]  /*aed0*/  FSEL R90, R3, -INF , P1 ;  /* 0xff800000035a7808 */ /* 0x000fe20000800000 */
[----:B------:R-:W-:Y:S01]  /*aee0*/  FMUL R93, R68, R12 ;  /* 0x0000000c445d7220 */ /* 0x000fe20000400000 */
[----:B------:R-:W-:Y:S01]  /*aef0*/  IADD3.X R3, PT, PT, R4, UR5, R7, P0, P2 ;  /* 0x0000000504037c10 */ /* 0x000fe200087e4407 */
[----:B------:R-:W-:-:S02]  /*af00*/  IMAD R7, R185, 0x3, RZ ;  /* 0x00000003b9077824 */ /* 0x000fc400078e02ff */
[C---:B------:R-:W-:Y:S01]  /*af10*/  FMUL R8, R68.reuse, R9 ;  /* 0x0000000944087220 */ /* 0x040fe20000400000 */
[C---:B------:R-:W-:Y:S01]  /*af20*/  FMUL R12, R68.reuse, R13 ;  /* 0x0000000d440c7220 */ /* 0x040fe20000400000 */
[C---:B------:R-:W-:Y:S01]  /*af30*/  FMUL R95, R68.reuse, R14 ;  /* 0x0000000e445f7220 */ /* 0x040fe20000400000 */
[C---:B------:R-:W-:Y:S01]  /*af40*/  FMUL R14, R68.reuse, R15 ;  /* 0x0000000f440e7220 */ /* 0x040fe20000400000 */
[C---:B------:R-:W-:Y:S01]  /*af50*/  FMUL R97, R68.reuse, R16 ;  /* 0x0000001044617220 */ /* 0x040fe20000400000 */
[C---:B------:R-:W-:Y:S01]  /*af60*/  FMUL R99, R68.reuse, R18 ;  /* 0x0000001244637220 */ /* 0x040fe20000400000 */
[C---:B------:R-:W-:Y:S02]  /*af70*/  IMAD.SHL.U32 R9, R185.reuse, 0x4, RZ ;  /* 0x00000004b9097824 */ /* 0x040fe400078e00ff */
[C---:B------:R-:W-:Y:S01]  /*af80*/  FMUL R16, R68.reuse, R17 ;  /* 0x0000001144107220 */ /* 0x040fe20000400000 */
[C---:B------:R-:W-:Y:S02]  /*af90*/  IMAD R13, R185.reuse, 0x6, RZ ;  /* 0x00000006b90d7824 */ /* 0x040fe400078e02ff */
[----:B------:R-:W-:Y:S01]  /*afa0*/  FMUL R18, R68, R19 ;  /* 0x0000001344127220 */ /* 0x000fe20000400000 */
[----:B------:R-:W-:-:S02]  /*afb0*/  IMAD R15, R185, 0x7, RZ ;  /* 0x00000007b90f7824 */ /* 0x000fc400078e02ff */
[C---:B------:R-:W-:Y:S01]  /*afc0*/  FMUL R91, R68.reuse, R10 ;  /* 0x0000000a445b7220 */ /* 0x040fe20000400000 */
[----:B------:R-:W-:Y:S01]  /*afd0*/  IMAD.SHL.U32 R17, R185, 0x8, RZ ;  /* 0x00000008b9117824 */ /* 0x000fe200078e00ff */
[-C--:B------:R-:W-:Y:S01]  /*afe0*/  IADD3 R4, P1, PT, R5, R2.reuse, RZ ;  /* 0x0000000205047210 */ /* 0x080fe20007f3e0ff */
[----:B------:R-:W-:Y:S01]  /*aff0*/  IMAD R19, R185, 0x9, RZ ;  /* 0x00000009b9137824 */ /* 0x000fe200078e02ff */
[----:B------:R-:W-:Y:S01]  /*b000*/  IADD3 R6, P2, PT, R7, R2, RZ ;  /* 0x0000000207067210 */ /* 0x000fe20007f5e0ff */
[C---:B------:R-:W-:Y:S01]  /*b010*/  FMUL R10, R68.reuse, R11 ;  /* 0x0000000b440a7220 */ /* 0x040fe20000400000 */
[C---:B------:R-:W-:Y:S01]  /*b020*/  FMUL R101, R68.reuse, R20 ;  /* 0x0000001444657220 */ /* 0x040fe20000400000 */
[C---:B------:R-:W-:Y:S01]  /*b030*/  FMUL R105, R68.reuse, R24 ;  /* 0x0000001844697220 */ /* 0x040fe20000400000 */
[C---:B------:R-:W-:Y:S01]  /*b040*/  FMUL R20, R68.reuse, R21 ;  /* 0x0000001544147220 */ /* 0x040fe20000400000 */
[C---:B------:R-:W-:Y:S01]  /*b050*/  FMUL R24, R68.reuse, R25 ;  /* 0x0000001944187220 */ /* 0x040fe20000400000 */
[----:B------:R-:W-:Y:S01]  /*b060*/  FMUL R107, R68, R26 ;  /* 0x0000001a446b7220 */ /* 0x000fe20000400000 */
[----:B------:R-:W-:Y:S01]  /*b070*/  F2FP.SATFINITE.E4M3.F32.PACK_AB_MERGE_C R89, R8, R89, RZ ;  /* 0x000000590859723e */ /* 0x000fe200048070ff */
[C---:B------:R-:W-:Y:S01]  /*b080*/  IMAD R11, R185.reuse, 0x5, RZ ;  /* 0x00000005b90b7824 */ /* 0x040fe200078e02ff */
[----:B------:R-:W-:Y:S01]  /*b090*/  F2FP.SATFINITE.E4M3.F32.PACK_AB_MERGE_C R93, R12, R93, RZ ;  /* 0x0000005d0c5d723e */ /* 0x000fe200048070ff */
[C---:B------:R-:W-:Y:S01]  /*b0a0*/  FMUL R26, R68.reuse, R27 ;  /* 0x0000001b441a7220 */ /* 0x040fe20000400000 */
[C---:B------:R-:W-:Y:S01]  /*b0b0*/  FMUL R109, R68.reuse, R28 ;  /* 0x0000001c446d7220 */ /* 0x040fe20000400000 */
[----:B------:R-:W-:Y:S01]  /*b0c0*/  FMUL R111, R68, R30 ;  /* 0x0000001e446f7220 */ /* 0x000fe20000400000 */
[----:B------:R-:W-:Y:S01]  /*b0d0*/  F2FP.SATFINITE.E4M3.F32.PACK_AB_MERGE_C R95, R14, R95, RZ ;  /* 0x0000005f0e5f723e */ /* 0x000fe200048070ff */
[----:B------:R-:W-:Y:S01]  /*b0e0*/  IMAD R21, R185, 0xa, RZ ;  /* 0x0000000ab9157824 */ /* 0x000fe200078e02ff */
[-C--:B------:R-:W-:Y:S01]  /*b0f0*/  IADD3 R8, P0, PT, R9, R2.reuse, RZ ;  /* 0x0000000209087210 */ /* 0x080fe20007f1e0ff */
[----:B------:R-:W-:Y:S01]  /*b100*/  IMAD R25, R185, 0xc, RZ ;  /* 0x0000000cb9197824 */ /* 0x000fe200078e02ff */
[----:B------:R-:W-:Y:S01]  /*b110*/  IADD3 R12, P6, PT, R13, R2, RZ ;  /* 0x000000020d0c7210 */ /* 0x000fe20007fde0ff */
[C---:B------:R-:W-:Y:S01]  /*b120*/  FMUL R28, R68.reuse, R29 ;  /* 0x0000001d441c7220 */ /* 0x040fe20000400000 */
[----:B------:R-:W-:Y:S01]  /*b130*/  FMUL R30, R68, R31 ;  /* 0x0000001f441e7220 */ /* 0x000fe20000400000 */
[----:B------:R-:W-:Y:S01]  /*b140*/  F2FP.SATFINITE.E4M3.F32.PACK_AB_MERGE_C R97, R16, R97, RZ ;  /* 0x000000611061723e */ /* 0x000fe200048070ff */
[----:B------:R-:W-:Y:S01]  /*b150*/  IMAD R27, R185, 0xd, RZ ;  /* 0x0000000db91b7824 */ /* 0x000fe200078e02ff */
[----:B------:R-:W-:Y:S01]  /*b160*/  F2FP.SATFINITE.E4M3.F32.PACK_AB_MERGE_C R99, R18, R99, RZ ;  /* 0x000000631263723e */ /* 0x000fe200048070ff */
[C---:B------:R-:W-:Y:S01]  /*b170*/  FMUL R103, R68.reuse, R22 ;  /* 0x0000001644677220 */ /* 0x040fe20000400000 */
[-C--:B------:R-:W-:Y:S01]  /*b180*/  IADD3 R14, P5, PT, R15, R2.reuse, RZ ;  /* 0x000000020f0e7210 */ /* 0x080fe20007fbe0ff */
[----:B------:R-:W-:Y:S01]  /*b190*/  IMAD R29, R185, 0xe, RZ ;  /* 0x0000000eb91d7824 */ /* 0x000fe200078e02ff */
[-C--:B------:R-:W-:Y:S01]  /*b1a0*/  LEA.HI.X.SX32 R5, R5, R3.reuse, 0x1, P1 ;  /* 0x0000000305057211 */ /* 0x080fe200008f0eff */
[----:B------:R-:W-:Y:S01]  /*b1b0*/  IMAD R31, R185, 0xf, RZ ;  /* 0x0000000fb91f7824 */ /* 0x000fe200078e02ff */
[----:B------:R-:W-:Y:S01]  /*b1c0*/  LEA.HI.X.SX32 R7, R7, R3, 0x1, P2 ;  /* 0x0000000307077211 */ /* 0x000fe200010f0eff */
[C---:B------:R-:W-:Y:S01]  /*b1d0*/  FMUL R22, R68.reuse, R23 ;  /* 0x0000001744167220 */ /* 0x040fe20000400000 */
[----:B------:R-:W-:Y:S01]  /*b1e0*/  IADD3 R16, P1, PT, R17, R2, RZ ;  /* 0x0000000211107210 */ /* 0x000fe20007f3e0ff */
[C---:B------:R-:W-:Y:S01]  /*b1f0*/  FMUL R115, R68.reuse, R32 ;  /* 0x0000002044737220 */ /* 0x040fe20000400000 */
[----:B------:R-:W-:Y:S01]  /*b200*/  IADD3 R18, P2, PT, R19, R2, RZ ;  /* 0x0000000213127210 */ /* 0x000fe20007f5e0ff */
[----:B------:R-:W-:Y:S01]  /*b210*/  FMUL R119, R68, R36 ;  /* 0x0000002444777220 */ /* 0x000fe20000400000 */
[----:B------:R-:W-:Y:S01]  /*b220*/  F2FP.SATFINITE.E4M3.F32.PACK_AB_MERGE_C R91, R10, R91, RZ ;  /* 0x0000005b0a5b723e */ /* 0x000fe200048070ff */
[C---:B------:R-:W-:Y:S01]  /*b230*/  FMUL R32, R68.reuse, R33 ;  /* 0x0000002144207220 */ /* 0x040fe20000400000 */
[C---:B------:R-:W-:Y:S01]  /*b240*/  FMUL R36, R68.reuse, R37 ;  /* 0x0000002544247220 */ /* 0x040fe20000400000 */
[C---:B------:R-:W-:Y:S01]  /*b250*/  FMUL R121, R68.reuse, R38 ;  /* 0x0000002644797220 */ /* 0x040fe20000400000 */
[C---:B------:R-:W-:Y:S01]  /*b260*/  FMUL R86, R68.reuse, R48 ;  /* 0x0000003044567220 */ /* 0x040fe20000400000 */
[----:B------:R-:W-:Y:S01]  /*b270*/  FMUL R49, R68, R49 ;  /* 0x0000003144317220 */ /* 0x000fe20000400000 */
[----:B------:R-:W-:Y:S01]  /*b280*/  F2FP.SATFINITE.E4M3.F32.PACK_AB_MERGE_C R101, R20, R101, RZ ;  /* 0x000000651465723e */ /* 0x000fe200048070ff */
[----:B------:R-:W-:Y:S01]  /*b290*/  IMAD R23, R185, 0xb, RZ ;  /* 0x0000000bb9177824 */ /* 0x000fe200078e02ff */
[----:B------:R-:W-:Y:S01]  /*b2a0*/  F2FP.SATFINITE.E4M3.F32.PACK_AB_MERGE_C R105, R24, R105, RZ ;  /* 0x000000691869723e */ /* 0x000fe200048070ff */
[C---:B------:R-:W-:Y:S01]  /*b2b0*/  FMUL R38, R68.reuse, R39 ;  /* 0x0000002744267220 */ /* 0x040fe20000400000 */
[----:B------:R-:W-:Y:S01]  /*b2c0*/  IADD3 R10, P3, PT, R11, R2, RZ ;  /* 0x000000020b0a7210 */ /* 0x000fe20007f7e0ff */
[C---:B------:R-:W-:Y:S01]  /*b2d0*/  FMUL R123, R68.reuse, R40 ;  /* 0x00000028447b7220 */ /* 0x040fe20000400000 */
[-C--:B------:R-:W-:Y:S01]  /*b2e0*/  LEA.HI.X.SX32 R9, R9, R3.reuse, 0x1, P0 ;  /* 0x0000000309097211 */ /* 0x080fe200000f0eff */
[C---:B------:R-:W-:Y:S01]  /*b2f0*/  FMUL R125, R68.reuse, R42 ;  /* 0x0000002a447d7220 */ /* 0x040fe20000400000 */
[----:B------:R-:W-:Y:S01]  /*b300*/  LEA.HI.X.SX32 R13, R13, R3, 0x1, P6 ;  /* 0x000000030d0d7211 */ /* 0x000fe200030f0eff */
[C---:B------:R-:W-:Y:S01]  /*b310*/  FMUL R88, R68.reuse, R50 ;  /* 0x0000003244587220 */ /* 0x040fe20000400000 */
[----:B------:R-:W-:Y:S01]  /*b320*/  FMUL R51, R68, R51 ;  /* 0x0000003344337220 */ /* 0x000fe20000400000 */
[----:B------:R-:W-:Y:S01]  /*b330*/  F2FP.SATFINITE.E4M3.F32.PACK_AB_MERGE_C R107, R26, R107, RZ ;  /* 0x0000006b1a6b723e */ /* 0x000fe200048070ff */
[----:B------:R-:W-:Y:S01]  /*b340*/  IMAD.SHL.U32 R33, R185, 0x10, RZ ;  /* 0x00000010b9217824 */ /* 0x000fe200078e00ff */
[-C--:B------:R-:W-:Y:S01]  /*b350*/  IADD3 R20, P0, PT, R21, R2.reuse, RZ ;  /* 0x0000000215147210 */ /* 0x080fe20007f1e0ff */
[----:B------:R-:W-:Y:S01]  /*b360*/  IMAD R37, R185, 0x12, RZ ;  /* 0x00000012b9257824 */ /* 0x000fe200078e02ff */
[----:B------:R-:W-:Y:S01]  /*b370*/  IADD3 R24, P6, PT, R25, R2, RZ ;  /* 0x0000000219187210 */ /* 0x000fe20007fde0ff */
[C---:B------:R-:W-:Y:S01]  /*b380*/  FMUL R40, R68.reuse, R41 ;  /* 0x0000002944287220 */ /* 0x040fe20000400000 */
[----:B------:R-:W-:Y:S01]  /*b390*/  LEA.HI.X.SX32 R15, R15, R3, 0x1, P5 ;  /* 0x000000030f0f7211 */ /* 0x000fe200028f0eff */
        /* <DEDUP_REMOVED lines=14> */
[C---:B------:R-:W-:Y:S01]  /*b480*/  FMUL R84, R68.reuse, R46 ;  /* 0x0000002e44547220 */ /* 0x040fe20000400000 */
[----:B------:R-:W-:Y:S01]  /*b490*/  FMUL R47, R68, R47 ;  /* 0x0000002f442f7220 */ /* 0x000fe20000400000 */
[----:B------:R-:W-:Y:S01]  /*b4a0*/  F2FP.SATFINITE.E4M3.F32.PACK_AB_MERGE_C R103, R22, R103, RZ ;  /* 0x000000671667723e */ /* 0x000fe200048070ff */
[C---:B------:R-:W-:Y:S01]  /*b4b0*/  FMUL R44, R68.reuse, R45 ;  /* 0x0000002d442c7220 */ /* 0x040fe20000400000 */
[----:B------:R-:W-:Y:S01]  /*b4c0*/  LEA.HI.X.SX32 R11, R11, R3, 0x1, P3 ;  /* 0x000000030b0b7211 */ /* 0x000fe200018f0eff */
[C---:B------:R-:W-:Y:S01]  /*b4d0*/  FMUL R147, R68.reuse, R54 ;  /* 0x0000003644937220 */ /* 0x040fe20000400000 */
[----:B------:R-:W-:Y:S01]  /*b4e0*/  FMUL R48, R68, R55 ;  /* 0x0000003744307220 */ /* 0x000fe20000400000 */
[----:B------:R-:W-:Y:S01]  /*b4f0*/  F2FP.SATFINITE.E4M3.F32.PACK_AB_MERGE_C R115, R32, R115, RZ ;  /* 0x000000732073723e */ /* 0x000fe200048070ff */
[----:B------:R-:W-:Y:S01]  /*b500*/  IMAD R35, R185, 0x11, RZ ;  /* 0x00000011b9237824 */ /* 0x000fe200078e02ff */
[----:B------:R-:W-:Y:S01]  /*b510*/  F2FP.SATFINITE.E4M3.F32.PACK_AB_MERGE_C R119, R36, R119, RZ ;  /* 0x000000772477723e */ /* 0x000fe200048070ff */
[C---:B------:R-:W-:Y:S01]  /*b520*/  FMUL R141, R68.reuse, R52 ;  /* 0x00000034448d7220 */ /* 0x040fe20000400000 */
[----:B------:R-:W-:Y:S01]  /*b530*/  F2FP.SATFINITE.E4M3.F32.PACK_AB_MERGE_C R86, R49, R86, RZ ;  /* 0x000000563156723e */ /* 0x000fe200048070ff */
[C---:B------:R-:W-:Y:S01]  /*b540*/  FMUL R157, R68.reuse, R56 ;  /* 0x00000038449d7220 */ /* 0x040fe20000400000 */
[----:B------:R-:W-:Y:S01]  /*b550*/  IADD3 R22, P3, PT, R23, R2, RZ ;  /* 0x0000000217167210 */ /* 0x000fe20007f7e0ff */
[----:B------:R-:W-:Y:S01]  /*b560*/  FMUL R50, R68, R57 ;  /* 0x0000003944327220 */ /* 0x000fe20000400000 */
[-C--:B------:R-:W-:Y:S01]  /*b570*/  LEA.HI.X.SX32 R21, R21, R3.reuse, 0x1, P0 ;  /* 0x0000000315157211 */ /* 0x080fe200000f0eff */
[----:B------:R-:W-:Y:S01]  /*b580*/  IMAD R45, R185, 0x16, RZ ;  /* 0x00000016b92d7824 */ /* 0x000fe200078e02ff */
[----:B------:R-:W-:Y:S01]  /*b590*/  LEA.HI.X.SX32 R25, R25, R3, 0x1, P6 ;  /* 0x0000000319197211 */ /* 0x000fe200030f0eff */
[----:B------:R-:W-:Y:S01]  /*b5a0*/  IMAD R49, R185, 0x18, RZ ;  /* 0x00000018b9317824 */ /* 0x000fe200078e02ff */
[----:B------:R-:W-:Y:S01]  /*b5b0*/  F2FP.SATFINITE.E4M3.F32.PACK_AB_MERGE_C R121, R38, R121, RZ ;  /* 0x000000792679723e */ /* 0x000fe200048070ff */
[C---:B------:R-:W-:Y:S01]  /*b5c0*/  FMUL R46, R68.reuse, R53 ;  /* 0x00000035442e7220 */ /* 0x040fe20000400000 */
[----:B------:R-:W-:Y:S01]  /*b5d0*/  F2FP.SATFINITE.E4M3.F32.PACK_AB_MERGE_C R88, R51, R88, RZ ;  /* 0x000000583358723e */ /* 0x000fe200048070ff */
[C---:B------:R-:W-:Y:S01]  /*b5e0*/  FMUL R163, R68.reuse, R58 ;  /* 0x0000003a44a37220 */ /* 0x040fe20000400000 */
[-C--:B------:R-:W-:Y:S01]  /*b5f0*/  IADD3 R32, P0, PT, R33, R2.reuse, RZ ;  /* 0x0000000221207210 */ /* 0x080fe20007f1e0ff */
[C---:B------:R-:W-:Y:S01]  /*b600*/  FMUL R52, R68.reuse, R59 ;  /* 0x0000003b44347220 */ /* 0x040fe20000400000 */
[----:B------:R-:W-:Y:S01]  /*b610*/  IADD3 R36, P6, PT, R37, R2, RZ ;  /* 0x0000000225247210 */ /* 0x000fe20007fde0ff */
[C---:B------:R-:W-:Y:S01]  /*b620*/  FMUL R173, R68.reuse, R60 ;  /* 0x0000003c44ad7220 */ /* 0x040fe20000400000 */
[----:B------:R-:W-:Y:S01]  /*b630*/  LEA.HI.X.SX32 R27, R27, R3, 0x1, P5 ;  /* 0x000000031b1b7211 */ /* 0x000fe200028f0eff */
[----:B------:R-:W-:Y:S01]  /*b640*/  FMUL R54, R68, R61 ;  /* 0x0000003d44367220 */ /* 0x000fe20000400000 */
[----:B------:R-:W-:Y:S01]  /*b650*/  F2FP.SATFINITE.E4M3.F32.PACK_AB_MERGE_C R123, R40, R123, RZ ;  /* 0x0000007b287b723e */ /* 0x000fe200048070ff */
[C---:B------:R-:W-:Y:S01]  /*b660*/  IMAD R51, R185.reuse, 0x19, RZ ;  /* 0x00000019b9337824 */ /* 0x040fe200078e02ff */
[----:B------:R-:W-:Y:S01]  /*b670*/  F2FP.SATFINITE.E4M3.F32.PACK_AB_MERGE_C R125, R42, R125, RZ ;  /* 0x0000007d2a7d723e */ /* 0x000fe200048070ff */
[----:B------:R-:W-:Y:S01]  /*b680*/  IMAD R53, R185, 0x1a, RZ ;  /* 0x0000001ab9357824 */ /* 0x000fe200078e02ff */
[----:B------:R-:W-:Y:S01]  /*b690*/  IADD3 R38, P5, PT, R39, R2, RZ ;  /* 0x0000000227267210 */ /* 0x000fe20007fbe0ff */
[----:B------:R-:W-:Y:S01]  /*b6a0*/  IMAD R55, R185, 0x1b, RZ ;  /* 0x0000001bb9377824 */ /* 0x000fe200078e02ff */
[-C--:B------:R-:W-:Y:S01]  /*b6b0*/  LEA.HI.X.SX32 R29, R29, R3.reuse, 0x1, P1 ;  /* 0x000000031d1d7211 */ /* 0x080fe200008f0eff */
[C---:B------:R-:W-:Y:S01]  /*b6c0*/  FMUL R179, R68.reuse, R62 ;  /* 0x0000003e44b37220 */ /* 0x040fe20000400000 */
[----:B------:R-:W-:Y:S01]  /*b6d0*/  LEA.HI.X.SX32 R31, R31, R3, 0x1, P2 ;  /* 0x000000031f1f7211 */ /* 0x000fe200010f0eff */
[C---:B------:R-:W-:Y:S01]  /*b6e0*/  FMUL R56, R68.reuse, R63 ;  /* 0x0000003f44387220 */ /* 0x040fe20000400000 */
[----:B------:R-:W-:Y:S01]  /*b6f0*/  IADD3 R40, P1, PT, R41, R2, RZ ;  /* 0x0000000229287210 */ /* 0x000fe20007f3e0ff */
[C---:B------:R-:W-:Y:S01]  /*b700*/  FMUL R183, R68.reuse, R64 ;  /* 0x0000004044b77220 */ /* 0x040fe20000400000 */
[----:B------:R-:W-:Y:S01]  /*b710*/  IADD3 R42, P2, PT, R43, R2, RZ ;  /* 0x000000022b2a7210 */ /* 0x000fe20007f5e0ff */
[----:B------:R-:W-:Y:S01]  /*b720*/  FMUL R58, R68, R65 ;  /* 0x00000041443a7220 */ /* 0x000fe20000400000 */
[----:B------:R-:W-:Y:S01]  /*b730*/  F2FP.SATFINITE.E4M3.F32.PACK_AB_MERGE_C R117, R34, R117, RZ ;  /* 0x000000752275723e */ /* 0x000fe200048070ff */
[----:B------:R-:W-:Y:S01]  /*b740*/  FMUL R181, R68, R66 ;  /* 0x0000004244b57220 */ /* 0x000fe20000400000 */
[----:B------:R-:W-:Y:S01]  /*b750*/  F2FP.SATFINITE.E4M3.F32.PACK_AB_MERGE_C R84, R47, R84, RZ ;  /* 0x000000542f54723e */ /* 0x000fe200048070ff */
[----:B------:R-:W-:Y:S01]  /*b760*/  IMAD R47, R185, 0x17, RZ ;  /* 0x00000017b92f7824 */ /* 0x000fe200078e02ff */
[----:B------:R-:W-:Y:S01]  /*b770*/  LEA.HI.X.SX32 R23, R23, R3, 0x1, P3 ;  /* 0x0000000317177211 */ /* 0x000fe200018f0eff */
[C---:B------:R-:W-:Y:S01]  /*b780*/  IMAD R57, R185.reuse, 0x1c, RZ ;  /* 0x0000001cb9397824 */ /* 0x040fe200078e02ff */
[----:B------:R-:W-:Y:S01]  /*b790*/  F2FP.SATFINITE.E4M3.F32.PACK_AB_MERGE_C R127, R44, R127, RZ ;  /* 0x0000007f2c7f723e */ /* 0x000fe200048070ff */
[----:B------:R-:W-:Y:S01]  /*b7a0*/  IMAD R61, R185, 0x1e, RZ ;  /* 0x0000001eb93d7824 */ /* 0x000fe200078e02ff */
[----:B------:R-:W-:Y:S01]  /*b7b0*/  F2FP.SATFINITE.E4M3.F32.PACK_AB_MERGE_C R147, R48, R147, RZ ;  /* 0x000000933093723e */ /* 0x000fe200048070ff */
[----:B------:R-:W-:Y:S01]  /*b7c0*/  FMUL R68, R68, R67 ;  /* 0x0000004344447220 */ /* 0x000fe20000400000 */
[-C--:B------:R-:W-:Y:S01]  /*b7d0*/  IADD3 R34, P3, PT, R35, R2.reuse, RZ ;  /* 0x0000000223227210 */ /* 0x080fe20007f7e0ff */
[----:B------:R-:W-:Y:S01]  /*b7e0*/  IMAD R63, R185, 0x1f, RZ ;  /* 0x0000001fb93f7824 */ /* 0x000fe200078e02ff */
[-C--:B------:R-:W-:Y:S01]  /*b7f0*/  LEA.HI.X.SX32 R33, R33, R3.reuse, 0x1, P0 ;  /* 0x0000000321217211 */ /* 0x080fe200000f0eff */
[----:B------:R-:W-:Y:S01]  /*b800*/  IMAD.SHL.U32 R65, R185, 0x20, RZ ;  /* 0x00000020b9417824 */ /* 0x000fe200078e00ff */
[----:B------:R-:W-:Y:S01]  /*b810*/  LEA.HI.X.SX32 R37, R37, R3, 0x1, P6 ;  /* 0x0000000325257211 */ /* 0x000fe200030f0eff */
[C---:B------:R-:W-:Y:S01]  /*b820*/  IMAD R67, R185.reuse, 0x21, RZ ;  /* 0x00000021b9437824 */ /* 0x040fe200078e02ff */
[----:B------:R-:W-:Y:S01]  /*b830*/  F2FP.SATFINITE.E4M3.F32.PACK_AB_MERGE_C R157, R50, R157, RZ ;  /* 0x0000009d329d723e */ /* 0x000fe200048070ff */
[----:B------:R-:W-:Y:S01]  /*b840*/  IMAD R59, R185, 0x1d, RZ ;  /* 0x0000001db93b7824 */ /* 0x000fe200078e02ff */
[-C--:B------:R-:W-:Y:S01]  /*b850*/  IADD3 R44, P0, PT, R45, R2.reuse, RZ ;  /* 0x000000022d2c7210 */ /* 0x080fe20007f1e0ff */
[----:B------:R-:W-:Y:S01]  /*b860*/  FFMA R90, R90, 0.69314718246459960938, R113 ;  /* 0x3f3172185a5a7823 */ /* 0x000fe20000000071 */
[-C--:B------:R-:W-:Y:S01]  /*b870*/  IADD3 R48, P6, PT, R49, R2.reuse, RZ ;  /* 0x0000000231307210 */ /* 0x080fe20007fde0ff */
[----:B------:R-:W-:Y:S01]  /*b880*/  IMAD R71, R185, 0x23, RZ ;  /* 0x00000023b9477824 */ /* 0x000fe200078e02ff */
[----:B------:R-:W-:Y:S01]  /*b890*/  LEA.HI.X.SX32 R39, R39, R3, 0x1, P5 ;  /* 0x0000000327277211 */ /* 0x000fe200028f0eff */
[C---:B------:R-:W-:Y:S01]  /*b8a0*/  IMAD R113, R185.reuse, 0x2a, RZ ;  /* 0x0000002ab9717824 */ /* 0x040fe200078e02ff */
[----:B------:R-:W-:Y:S01]  /*b8b0*/  F2FP.SATFINITE.E4M3.F32.PACK_AB_MERGE_C R163, R52, R163, RZ ;  /* 0x000000a334a3723e */ /* 0x000fe200048070ff */
[C---:B------:R-:W-:Y:S01]  /*b8c0*/  IMAD R143, R185.reuse, 0x31, RZ ;  /* 0x00000031b98f7824 */ /* 0x040fe200078e02ff */
[----:B------:R-:W-:Y:S01]  /*b8d0*/  F2FP.SATFINITE.E4M3.F32.PACK_AB_MERGE_C R173, R54, R173, RZ ;  /* 0x000000ad36ad723e */ /* 0x000fe200048070ff */
[----:B------:R-:W-:Y:S01]  /*b8e0*/  IMAD R145, R185, 0x32, RZ ;  /* 0x00000032b9917824 */ /* 0x000fe200078e02ff */
[-C--:B------:R-:W-:Y:S01]  /*b8f0*/  IADD3 R50, P5, PT, R51, R2.reuse, RZ ;  /* 0x0000000233327210 */ /* 0x080fe20007fbe0ff */
[----:B------:R-:W-:Y:S01]  /*b900*/  IMAD R149, R185, 0x33, RZ ;  /* 0x00000033b9957824 */ /* 0x000fe200078e02ff */
[-C--:B------:R-:W-:Y:S01]  /*b910*/  LEA.HI.X.SX32 R41, R41, R3.reuse, 0x1, P1 ;  /* 0x0000000329297211 */ /* 0x080fe200008f0eff */
[----:B------:R-:W-:Y:S01]  /*b920*/  IMAD R137, R185, 0x2f, RZ ;  /* 0x0000002fb9897824 */ /* 0x000fe200078e02ff */
[----:B------:R-:W-:Y:S01]  /*b930*/  LEA.HI.X.SX32 R43, R43, R3, 0x1, P2 ;  /* 0x000000032b2b7211 */ /* 0x000fe200010f0eff */
[----:B------:R-:W-:Y:S01]  /*b940*/  IMAD R151, R185, 0x34, RZ ;  /* 0x00000034b9977824 */ /* 0x000fe200078e02ff */
[-C--:B------:R-:W-:Y:S01]  /*b950*/  IADD3 R52, P1, PT, R53, R2.reuse, RZ ;  /* 0x0000000235347210 */ /* 0x080fe20007f3e0ff */
[----:B------:R-:W-:Y:S01]  /*b960*/  IMAD R155, R185, 0x36, RZ ;  /* 0x00000036b99b7824 */ /* 0x000fe200078e02ff */
[-C--:B------:R-:W-:Y:S01]  /*b970*/  IADD3 R54, P2, PT, R55, R2.reuse, RZ ;  /* 0x0000000237367210 */ /* 0x080fe20007f5e0ff */
[C---:B------:R-:W-:Y:S01]  /*b980*/  IMAD R159, R185.reuse, 0x37, RZ ;  /* 0x00000037b99f7824 */ /* 0x040fe200078e02ff */
[----:B------:R-:W-:Y:S01]  /*b990*/  F2FP.SATFINITE.E4M3.F32.PACK_AB_MERGE_C R141, R46, R141, RZ ;  /* 0x0000008d2e8d723e */ /* 0x000fe200048070ff */
[----:B------:R-:W-:Y:S01]  /*b9a0*/  IMAD R161, R185, 0x38, RZ ;  /* 0x00000038b9a17824 */ /* 0x000fe200078e02ff */
[----:B------:R-:W-:Y:S01]  /*b9b0*/  LEA.HI.X.SX32 R35, R35, R3, 0x1, P3 ;  /* 0x0000000323237211 */ /* 0x000fe200018f0eff */
[C---:B------:R-:W-:Y:S01]  /*b9c0*/  IMAD R165, R185.reuse, 0x39, RZ ;  /* 0x00000039b9a57824 */ /* 0x040fe200078e02ff */
[----:B------:R-:W-:Y:S01]  /*b9d0*/  F2FP.SATFINITE.E4M3.F32.PACK_AB_MERGE_C R179, R56, R179, RZ ;  /* 0x000000b338b3723e */ /* 0x000fe200048070ff */
        /* <DEDUP_REMOVED lines=13> */
[----:B------:R-:W-:Y:S01]  /*bab0*/  IADD3 R62, P5, PT, R63, R2, RZ ;  /* 0x000000023f3e7210 */ /* 0x000fe20007fbe0ff */
[----:B------:R-:W0:Y:S01]  /*bac0*/  LDCU UR4, c[0x0][0x3ec] ;  /* 0x00007d80ff0477ac */ /* 0x000e220008000800 */
[----:B------:R-:W-:-:S02]  /*bad0*/  LEA.HI.X.SX32 R53, R53, R3, 0x1, P1 ;  /* 0x0000000335357211 */ /* 0x000fc400008f0eff */
[----:B------:R-:W-:Y:S02]  /*bae0*/  LEA.HI.X.SX32 R55, R55, R3, 0x1, P2 ;  /* 0x0000000337377211 */ /* 0x000fe400010f0eff */
[-C--:B------:R-:W-:Y:S02]  /*baf0*/  IADD3 R64, P1, PT, R65, R2.reuse, RZ ;  /* 0x0000000241407210 */ /* 0x080fe40007f3e0ff */
[----:B------:R-:W-:Y:S02]  /*bb00*/  IADD3 R66, P2, PT, R67, R2, RZ ;  /* 0x0000000243427210 */ /* 0x000fe40007f5e0ff */
[----:B------:R-:W-:Y:S02]  /*bb10*/  F2FP.SATFINITE.E4M3.F32.PACK_AB_MERGE_C R183, R58, R183, RZ ;  /* 0x000000b73ab7723e */ /* 0x000fe400048070ff */
[----:B------:R-:W-:Y:S02]  /*bb20*/  LEA.HI.X.SX32 R47, R47, R3, 0x1, P3 ;  /* 0x000000032f2f7211 */ /* 0x000fe400018f0eff */
[----:B------:R-:W-:-:S02]  /*bb30*/  F2FP.SATFINITE.E4M3.F32.PACK_AB_MERGE_C R181, R68, R181, RZ ;  /* 0x000000b544b5723e */ /* 0x000fc400048070ff */
[-C--:B------:R-:W-:Y:S02]  /*bb40*/  IADD3 R58, P3, PT, R59, R2.reuse, RZ ;  /* 0x000000023b3a7210 */ /* 0x080fe40007f7e0ff */
[-C--:B------:R-:W-:Y:S01]  /*bb50*/  LEA.HI.X.SX32 R57, R57, R3.reuse, 0x1, P0 ;  /* 0x0000000339397211 */ /* 0x080fe200000f0eff */
[----:B0-----:R-:W-:Y:S01]  /*bb60*/  UIMAD UR4, UR8, UR4, URZ ;  /* 0x00000004080472a4 */ /* 0x001fe2000f8e02ff */
[-C--:B------:R-:W-:Y:S02]  /*bb70*/  LEA.HI.X.SX32 R61, R61, R3.reuse, 0x1, P6 ;  /* 0x000000033d3d7211 */ /* 0x080fe400030f0eff */
[-C--:B------:R-:W-:Y:S01]  /*bb80*/  IADD3 R68, P0, PT, R69, R2.reuse, RZ ;  /* 0x0000000245447210 */ /* 0x080fe20007f1e0ff */
[----:B------:R-:W-:Y:S01]  /*bb90*/  USHF.L.U32 UR6, UR4, 0x2, URZ ;  /* 0x0000000204067899 */ /* 0x000fe200080006ff */
[----:B------:R-:W-:Y:S01]  /*bba0*/  IADD3 R72, P6, PT, R73, R2, RZ ;  /* 0x0000000249487210 */ /* 0x000fe20007fde0ff */
[----:B------:R-:W-:Y:S01]  /*bbb0*/  UIMAD.WIDE UR4, UR4, 0x4, URZ ;  /* 0x00000004040478a5 */ /* 0x000fe2000f8e02ff */
[----:B------:R-:W-:-:S02]  /*bbc0*/  LEA.HI.X.SX32 R63, R63, R3, 0x1, P5 ;  /* 0x000000033f3f7211 */ /* 0x000fc400028f0eff */
[-C--:B------:R-:W-:Y:S02]  /*bbd0*/  IADD3 R74, P5, PT, R75, R2.reuse, RZ ;  /* 0x000000024b4a7210 */ /* 0x080fe40007fbe0ff */
[-C--:B------:R-:W-:Y:S02]  /*bbe0*/  LEA.HI.X.SX32 R65, R65, R3.reuse, 0x1, P1 ;  /* 0x0000000341417211 */ /* 0x080fe400008f0eff */
[----:B------:R-:W-:Y:S02]  /*bbf0*/  LEA.HI.X.SX32 R67, R67, R3, 0x1, P2 ;  /* 0x0000000343437211 */ /* 0x000fe400010f0eff */
[-C--:B------:R-:W-:Y:S02]  /*bc00*/  IADD3 R76, P1, PT, R77, R2.reuse, RZ ;  /* 0x000000024d4c7210 */ /* 0x080fe40007f3e0ff */
[----:B------:R-:W-:Y:S02]  /*bc10*/  IADD3 R78, P2, PT, R79, R2, RZ ;  /* 0x000000024f4e7210 */ /* 0x000fe40007f5e0ff */
[----:B------:R-:W-:-:S02]  /*bc20*/  F2FP.SATFINITE.E4M3.F32.PACK_AB_MERGE_C R85, R70, R85, RZ ;  /* 0x000000554655723e */ /* 0x000fc400048070ff */
[-C--:B------:R-:W-:Y:S02]  /*bc30*/  LEA.HI.X.SX32 R59, R59, R3.reuse, 0x1, P3 ;  /* 0x000000033b3b7211 */ /* 0x080fe400018f0eff */
[-C--:B------:R-:W-:Y:S01]  /*bc40*/  IADD3 R70, P3, PT, R71, R2.reuse, RZ ;  /* 0x0000000247467210 */ /* 0x080fe20007f7e0ff */
[----:B------:R0:W-:Y:S01]  /*bc50*/  STG.E.U8 desc[UR32][R2.64], R85 ;  /* 0x0000005502007986 */ /* 0x0001e2000c101120 */
[-C--:B------:R-:W-:Y:S02]  /*bc60*/  LEA.HI.X.SX32 R69, R69, R3.reuse, 0x1, P0 ;  /* 0x0000000345457211 */ /* 0x080fe400000f0eff */
[----:B------:R-:W-:Y:S02]  /*bc70*/  LEA.HI.X.SX32 R73, R73, R3, 0x1, P6 ;  /* 0x0000000349497211 */ /* 0x000fe400030f0eff */
[-C--:B------:R-:W-:Y:S02]  /*bc80*/  IADD3 R80, P0, PT, R81, R2.reuse, RZ ;  /* 0x0000000251507210 */ /* 0x080fe40007f1e0ff */
[----:B------:R-:W-:-:S02]  /*bc90*/  IADD3 R112, P6, PT, R113, R2, RZ ;  /* 0x0000000271707210 */ /* 0x000fc40007fde0ff */
[-C--:B------:R-:W-:Y:S02]  /*bca0*/  LEA.HI.X.SX32 R75, R75, R3.reuse, 0x1, P5 ;  /* 0x000000034b4b7211 */ /* 0x080fe400028f0eff */
[-C--:B------:R-:W-:Y:S02]  /*bcb0*/  IADD3 R128, P5, PT, R129, R2.reuse, RZ ;  /* 0x0000000281807210 */ /* 0x080fe40007fbe0ff */
        /* <DEDUP_REMOVED lines=38> */
[----:B------:R-:W-:Y:S02]  /*bf20*/  IADD3 R176, P1, PT, R187, R2, RZ ;  /* 0x00000002bbb07210 */ /* 0x000fe40007f3e0ff */
[----:B------:R-:W-:-:S02]  /*bf30*/  IADD3 R184, P2, PT, R2, R185, RZ ;  /* 0x000000b902b87210 */ /* 0x000fc40007f5e0ff */
[----:B0-----:R-:W-:Y:S02]  /*bf40*/  PRMT R85, R85, 0x9910, RZ ;  /* 0x0000991055557816 */ /* 0x001fe400000000ff */
[----:B------:R-:W-:Y:S02]  /*bf50*/  PRMT R92, R87, 0x9910, RZ ;  /* 0x00009910575c7816 */ /* 0x000fe400000000ff */
[-C--:B------:R-:W-:Y:S02]  /*bf60*/  LEA.HI.X.SX32 R153, R153, R3.reuse, 0x1, P3 ;  /* 0x0000000399997211 */ /* 0x080fe400018f0eff */
[----:B------:R-:W-:Y:S02]  /*bf70*/  IADD3 R168, P3, PT, R169, R2, RZ ;  /* 0x00000002a9a87210 */ /* 0x000fe40007f7e0ff */
[-C--:B------:R-:W-:Y:S02]  /*bf80*/  LEA.HI.X.SX32 R167, R167, R3.reuse, 0x1, P0 ;  /* 0x00000003a7a77211 */ /* 0x080fe400000f0eff */
[----:B------:R-:W-:-:S02]  /*bf90*/  LEA.HI.X.SX32 R175, R171, R3, 0x1, P6 ;  /* 0x00000003abaf7211 */ /* 0x000fc400030f0eff */
[----:B------:R-:W-:Y:S02]  /*bfa0*/  IADD3 R2, P0, PT, R189, R2, RZ ;  /* 0x00000002bd027210 */ /* 0x000fe40007f1e0ff */
[-C--:B------:R-:W-:Y:S02]  /*bfb0*/  LEA.HI.X.SX32 R171, R177, R3.reuse, 0x1, P5 ;  /* 0x00000003b1ab7211 */ /* 0x080fe400028f0eff */
[-C--:B------:R-:W-:Y:S02]  /*bfc0*/  LEA.HI.X.SX32 R185, R185, R3.reuse, 0x1, P2 ;  /* 0x00000003b9b97211 */ /* 0x080fe400010f0eff */
[----:B------:R-:W-:Y:S02]  /*bfd0*/  SHF.R.S32.HI R85, RZ, 0x8, R85 ;  /* 0x00000008ff557819 */ /* 0x000fe40000011455 */
[-C--:B------:R-:W-:Y:S01]  /*bfe0*/  LEA.HI.X.SX32 R177, R187, R3.reuse, 0x1, P1 ;  /* 0x00000003bbb17211 */ /* 0x080fe200008f0eff */
[----:B------:R-:W-:Y:S01]  /*bff0*/  IMAD.MOV.U32 R187, RZ, RZ, R92 ;  /* 0x000000ffffbb7224 */ /* 0x000fe200078e005c */
[----:B------:R-:W-:Y:S01]  /*c000*/  LEA.HI.X.SX32 R169, R169, R3, 0x1, P3 ;  /* 0x00000003a9a97211 */ /* 0x000fe200018f0eff */
[----:B------:R0:W-:Y:S01]  /*c010*/  STG.E.U8 desc[UR32][R184.64], R85 ;  /* 0x00000055b8007986 */ /* 0x0001e2000c101120 */
[----:B------:R-:W-:-:S02]  /*c020*/  PRMT R94, R93, 0x9910, RZ ;  /* 0x000099105d5e7816 */ /* 0x000fc400000000ff */
[----:B------:R-:W-:Y:S01]  /*c030*/  LEA.HI.X.SX32 R3, R189, R3, 0x1, P0 ;  /* 0x00000003bd037211 */ /* 0x000fe200000f0eff */
[----:B------:R2:W-:Y:S01]  /*c040*/  STG.E.U8 desc[UR32][R4.64], R87 ;  /* 0x0000005704007986 */ /* 0x0005e2000c101120 */
[----:B------:R-:W-:Y:S02]  /*c050*/  PRMT R189, R89, 0x9910, RZ ;  /* 0x0000991059bd7816 */ /* 0x000fe400000000ff */
[----:B------:R-:W-:Y:S02]  /*c060*/  SHF.R.S32.HI R187, RZ, 0x8, R187 ;  /* 0x00000008ffbb7819 */ /* 0x000fe400000114bb */
[----:B------:R-:W-:Y:S02]  /*c070*/  PRMT R92, R91, 0x9910, RZ ;  /* 0x000099105b5c7816 */ /* 0x000fe400000000ff */
[----:B------:R-:W-:Y:S01]  /*c080*/  SHF.R.S32.HI R189, RZ, 0x8, R189 ;  /* 0x00000008ffbd7819 */ /* 0x000fe200000114bd */
[----:B------:R3:W-:Y:S01]  /*c090*/  STG.E.U8 desc[UR32][R6.64], R187 ;  /* 0x000000bb06007986 */ /* 0x0007e2000c101120 */
[----:B0-----:R-:W-:Y:S01]  /*c0a0*/  SHF.R.S32.HI R85, RZ, 0x8, R92 ;  /* 0x00000008ff557819 */ /* 0x001fe2000001145c */
[----:B--2---:R-:W-:-:S02]  /*c0b0*/  IMAD.MOV.U32 R5, RZ, RZ, R94 ;  /* 0x000000ffff057224 */ /* 0x004fc400078e005e */
[----:B------:R0:W-:Y:S01]  /*c0c0*/  STG.E.U8 desc[UR32][R8.64], R89 ;  /* 0x0000005908007986 */ /* 0x0001e2000c101120 */
[----:B------:R-:W-:Y:S02]  /*c0d0*/  PRMT R4, R99, 0x9910, RZ ;  /* 0x0000991063047816 */ /* 0x000fe400000000ff */
[----:B------:R-:W-:Y:S01]  /*c0e0*/  SHF.R.S32.HI R5, RZ, 0x8, R5 ;  /* 0x00000008ff057819 */ /* 0x000fe20000011405 */
[----:B------:R2:W-:Y:S01]  /*c0f0*/  STG.E.U8 desc[UR32][R10.64], R189 ;  /* 0x000000bd0a007986 */ /* 0x0005e2000c101120 */
[----:B---3--:R-:W-:-:S03]  /*c100*/  PRMT R7, R95, 0x9910, RZ ;  /* 0x000099105f077816 */ /* 0x008fc600000000ff */
[----:B------:R3:W-:Y:S01]  /*c110*/  STG.E.U8 desc[UR32][R12.64], R91 ;  /* 0x0000005b0c007986 */ /* 0x0007e2000c101120 */
[----:B------:R-:W-:Y:S02]  /*c120*/  PRMT R6, R101, 0x9910, RZ ;  /* 0x0000991065067816 */ /* 0x000fe400000000ff */
[----:B------:R-:W-:Y:S01]  /*c130*/  SHF.R.S32.HI R7, RZ, 0x8, R7 ;  /* 0x00000008ff077819 */ /* 0x000fe20000011407 */
[----:B------:R-:W-:Y:S01]  /*c140*/  STG.E.U8 desc[UR32][R14.64], R85 ;  /* 0x000000550e007986 */ /* 0x000fe2000c101120 */
[----:B0-----:R-:W-:-:S03]  /*c150*/  PRMT R9, R97, 0x9910, RZ ;  /* 0x0000991061097816 */ /* 0x001fc600000000ff */
[----:B------:R-:W-:Y:S01]  /*c160*/  STG.E.U8 desc[UR32][R16.64], R93 ;  /* 0x0000005d10007986 */ /* 0x000fe2000c101120 */
[----:B------:R-:W-:Y:S01]  /*c170*/  SHF.R.S32.HI R9, RZ, 0x8, R9 ;  /* 0x00000008ff097819 */ /* 0x000fe20000011409 */
[C---:B--2---:R-:W-:Y:S02]  /*c180*/  IMAD.SHL.U32 R11, R0.reuse, 0x4, RZ ;  /* 0x00000004000b7824 */ /* 0x044fe400078e00ff */
[----:B------:R0:W-:Y:S01]  /*c190*/  STG.E.U8 desc[UR32][R18.64], R5 ;  /* 0x0000000512007986 */ /* 0x0001e2000c101120 */
[----:B---3--:R-:W2:Y:S01]  /*c1a0*/  LDC.64 R12, c[0x0][0x3a0] ;  /* 0x0000e800ff0c7b82 */ /* 0x008ea20000000a00 */
[----:B------:R-:W-:Y:S02]  /*c1b0*/  IMAD.HI R0, R0, 0x4, RZ ;  /* 0x0000000400007827 */ /* 0x000fe400078e02ff */
[----:B------:R-:W-:Y:S04]  /*c1c0*/  STG.E.U8 desc[UR32][R20.64], R95 ;  /* 0x0000005f14007986 */ /* 0x000fe8000c101120 */
[----:B------:R3:W-:Y:S01]  /*c1d0*/  STG.E.U8 desc[UR32][R22.64], R7 ;  /* 0x0000000716007986 */ /* 0x0007e2000c101120 */
[----:B0-----:R-:W-:Y:S01]  /*c1e0*/  SHF.R.S32.HI R5, RZ, 0x8, R4 ;  /* 0x00000008ff057819 */ /* 0x001fe20000011404 */
[----:B------:R-:W-:Y:S01]  /*c1f0*/  IMAD.MOV.U32 R4, RZ, RZ, R6 ;  /* 0x000000ffff047224 */ /* 0x000fe200078e0006 */
[----:B------:R-:W-:Y:S01]  /*c200*/  PRMT R6, R103, 0x9910, RZ ;  /* 0x0000991067067816 */ /* 0x000fe200000000ff */
[----:B------:R-:W-:Y:S04]  /*c210*/  STG.E.U8 desc[UR32][R24.64], R97 ;  /* 0x0000006118007986 */ /* 0x000fe8000c101120 */
[----:B------:R0:W-:Y:S01]  /*c220*/  STG.E.U8 desc[UR32][R26.64], R9 ;  /* 0x000000091a007986 */ /* 0x0001e2000c101120 */
[----:B---3--:R-:W-:Y:S01]  /*c230*/  SHF.R.S32.HI R7, RZ, 0x8, R4 ;  /* 0x00000008ff077819 */ /* 0x008fe20000011404 */
[----:B------:R-:W-:Y:S01]  /*c240*/  IMAD.MOV.U32 R4, RZ, RZ, R6 ;  /* 0x000000ffff047224 */ /* 0x000fe200078e0006 */
[----:B------:R-:W-:Y:S01]  /*c250*/  PRMT R6, R105, 0x9910, RZ ;  /* 0x0000991069067816 */ /* 0x000fe200000000ff */
        /* <DEDUP_REMOVED lines=87> */
[----:B---3--:R-:W-:-:S02]  /*c7d0*/  SHF.R.S32.HI R7, RZ, 0x8, R4 ;  /* 0x00000008ff077819 */ /* 0x008fc40000011404 */
[----:B------:R-:W-:Y:S01]  /*c7e0*/  PRMT R4, R163, 0x9910, RZ ;  /* 0x00009910a3047816 */ /* 0x000fe200000000ff */
[----:B------:R-:W-:Y:S04]  /*c7f0*/  STG.E.U8 desc[UR32][R144.64], R147 ;  /* 0x0000009390007986 */ /* 0x000fe8000c101120 */
[----:B------:R3:W-:Y:S01]  /*c800*/  STG.E.U8 desc[UR32][R148.64], R5 ;  /* 0x0000000594007986 */ /* 0x0007e2000c101120 */
[----:B0-----:R-:W-:-:S03]  /*c810*/  SHF.R.S32.HI R9, RZ, 0x8, R4 ;  /* 0x00000008ff097819 */ /* 0x001fc60000011404 */
[----:B------:R-:W-:Y:S01]  /*c820*/  STG.E.U8 desc[UR32][R150.64], R157 ;  /* 0x0000009d96007986 */ /* 0x000fe2000c101120 */
[----:B------:R-:W-:-:S03]  /*c830*/  PRMT R4, R179, 0x9910, RZ ;  /* 0x00009910b3047816 */ /* 0x000fc600000000ff */
[----:B------:R0:W-:Y:S01]  /*c840*/  STG.E.U8 desc[UR32][R152.64], R7 ;  /* 0x0000000798007986 */ /* 0x0001e2000c101120 */
[----:B---3--:R-:W-:-:S03]  /*c850*/  IMAD.MOV.U32 R5, RZ, RZ, R6 ;  /* 0x000000ffff057224 */ /* 0x008fc600078e0006 */
[----:B------:R-:W-:Y:S01]  /*c860*/  STG.E.U8 desc[UR32][R154.64], R163 ;  /* 0x000000a39a007986 */ /* 0x000fe2000c101120 */
[----:B------:R-:W-:Y:S02]  /*c870*/  PRMT R6, R181, 0x9910, RZ ;  /* 0x00009910b5067816 */ /* 0x000fe400000000ff */
[----:B------:R-:W-:Y:S01]  /*c880*/  SHF.R.S32.HI R5, RZ, 0x8, R5 ;  /* 0x00000008ff057819 */ /* 0x000fe20000011405 */
[----:B------:R3:W-:Y:S01]  /*c890*/  STG.E.U8 desc[UR32][R158.64], R9 ;  /* 0x000000099e007986 */ /* 0x0007e2000c101120 */
[----:B0-----:R-:W-:-:S03]  /*c8a0*/  SHF.R.S32.HI R7, RZ, 0x8, R4 ;  /* 0x00000008ff077819 */ /* 0x001fc60000011404 */
[----:B------:R-:W-:Y:S01]  /*c8b0*/  STG.E.U8 desc[UR32][R160.64], R173 ;  /* 0x000000ada0007986 */ /* 0x000fe2000c101120 */
[----:B------:R-:W-:-:S03]  /*c8c0*/  PRMT R4, R183, 0x9910, RZ ;  /* 0x00009910b7047816 */ /* 0x000fc600000000ff */
[----:B------:R0:W-:Y:S04]  /*c8d0*/  STG.E.U8 desc[UR32][R164.64], R5 ;  /* 0x00000005a4007986 */ /* 0x0001e8000c101120 */
[----:B------:R-:W-:Y:S01]  /*c8e0*/  STG.E.U8 desc[UR32][R166.64], R179 ;  /* 0x000000b3a6007986 */ /* 0x000fe2000c101120 */
[----:B---3--:R-:W-:Y:S01]  /*c8f0*/  IMAD.MOV.U32 R9, RZ, RZ, R4 ;  /* 0x000000ffff097224 */ /* 0x008fe200078e0004 */
[----:B--2---:R-:W-:Y:S02]  /*c900*/  IADD3 R4, P0, P1, R11, UR6, R12 ;  /* 0x000000060b047c10 */ /* 0x004fe4000f91e00c */
[----:B------:R2:W-:Y:S02]  /*c910*/  STG.E.U8 desc[UR32][R168.64], R7 ;  /* 0x00000007a8007986 */ /* 0x0005e4000c101120 */
[----:B------:R-:W-:-:S02]  /*c920*/  SHF.R.S32.HI R9, RZ, 0x8, R9 ;  /* 0x00000008ff097819 */ /* 0x000fc40000011409 */
[----:B0-----:R-:W-:Y:S01]  /*c930*/  IADD3.X R5, PT, PT, R0, UR5, R13, P0, P1 ;  /* 0x0000000500057c10 */ /* 0x001fe200087e240d */
[----:B------:R0:W-:Y:S04]  /*c940*/  STG.E.U8 desc[UR32][R174.64], R183 ;  /* 0x000000b7ae007986 */ /* 0x0001e8000c101120 */
[----:B------:R0:W-:Y:S01]  /*c950*/  STG.E.U8 desc[UR32][R170.64], R9 ;  /* 0x00000009aa007986 */ /* 0x0001e2000c101120 */
[----:B--2---:R-:W-:-:S03]  /*c960*/  IMAD.MOV.U32 R7, RZ, RZ, R6 ;  /* 0x000000ffff077224 */ /* 0x004fc600078e0006 */
[----:B------:R0:W-:Y:S02]  /*c970*/  STG.E.U8 desc[UR32][R176.64], R181 ;  /* 0x000000b5b0007986 */ /* 0x0001e4000c101120 */
[----:B------:R-:W-:-:S05]  /*c980*/  SHF.R.S32.HI R7, RZ, 0x8, R7 ;  /* 0x00000008ff077819 */ /* 0x000fca0000011407 */
[----:B------:R0:W-:Y:S04]  /*c990*/  STG.E.U8 desc[UR32][R2.64], R7 ;  /* 0x0000000702007986 */ /* 0x0001e8000c101120 */
[----:B------:R0:W-:Y:S01]  /*c9a0*/  STG.E desc[UR32][R4.64], R90 ;  /* 0x0000005a04007986 */ /* 0x0001e2000c101920 */
[----:B-1----:R-:W-:Y:S06]  /*c9b0*/  BAR.SYNC.DEFER_BLOCKING 0x0 ;  /* 0x0000000000007b1d */ /* 0x002fec0000010000 */
[----:B------:R-:W-:Y:S05]  /*c9c0*/  @P4 BRA `(.L_x_21) ;  /* 0x0000000000a04947 */ /* 0x000fea0003800000 */
[----:B------:R-:W1:Y:S01]  /*c9d0*/  S2UR UR5, SR_CgaCtaId ;  /* 0x00000000000579c3 */ /* 0x000e620000008800 */
[----:B------:R-:W-:Y:S01]  /*c9e0*/  NOP ;  /* 0x0000000000007918 */ /* 0x000fe20000000000 */
[----:B------:R-:W-:Y:S01]  /*c9f0*/  UMOV UR4, 0x50 ;  /* 0x0000005000047882 */ /* 0x000fe20000000000 */
[----:B------:R-:W-:Y:S02]  /*ca00*/  IMAD.U32 R0, RZ, RZ, UR10 ;  /* 0x0000000aff007e24 */ /* 0x000fe4000f8e00ff */
[----:B0-----:R-:W-:Y:S02]  /*ca10*/  IMAD.MOV.U32 R3, RZ, RZ, 0xff ;  /* 0x000000ffff037424 */ /* 0x001fe400078e00ff */
[----:B------:R-:W-:Y:S01]  /*ca20*/  IMAD.MOV.U32 R7, RZ, RZ, 0x1 ;  /* 0x00000001ff077424 */ /* 0x000fe200078e00ff */
[----:B------:R-:W-:-:S04]  /*ca30*/  LOP3.LUT R0, R0, 0xffff, RZ, 0xc0, !PT ;  /* 0x0000ffff00007812 */ /* 0x000fc800078ec0ff */
[----:B------:R-:W-:-:S05]  /*ca40*/  SHF.R.U32.HI R0, RZ, 0x5, R0 ;  /* 0x00000005ff007819 */ /* 0x000fca0000011600 */
[----:B------:R-:W-:Y:S01]  /*ca50*/  VIADD R2, R0, 0x10 ;  /* 0x0000001000027836 */ /* 0x000fe20000000000 */
[----:B------:R-:W-:Y:S01]  /*ca60*/  SHF.L.U32 R0, R3, R0, RZ ;  /* 0x0000000003007219 */ /* 0x000fe200000006ff */
[----:B-1----:R-:W-:-:S03]  /*ca70*/  ULEA UR6, UR5, UR4, 0x18 ;  /* 0x0000000405067291 */ /* 0x002fc6000f8ec0ff */
[----:B------:R-:W-:-:S04]  /*ca80*/  SHF.L.U32 R3, R7, R2, RZ ;  /* 0x0000000207037219 */ /* 0x000fc800000006ff */
[----:B------:R-:W-:Y:S02]  /*ca90*/  LOP3.LUT R0, R3, R0, RZ, 0xfc, !PT ;  /* 0x0000000003007212 */ /* 0x000fe400078efcff */
[----:B------:R-:W0:Y:S02]  /*caa0*/  LDS R5, [UR6] ;  /* 0x00000006ff057984 */ /* 0x000e240008000800 */
[C---:B------:R-:W-:Y:S02]  /*cab0*/  LOP3.LUT R2, R0.reuse, 0xffff, RZ, 0xc0, !PT ;  /* 0x0000ffff00027812 */ /* 0x040fe400078ec0ff */
[----:B0-----:R-:W-:-:S04]  /*cac0*/  LOP3.LUT R3, R0, 0xffff, R5, 0x80, !PT ;  /* 0x0000ffff00037812 */ /* 0x001fc800078e8005 */
[----:B------:R-:W-:-:S13]  /*cad0*/  ISETP.NE.AND P0, PT, R3, R2, PT ;  /* 0x000000020300720c */ /* 0x000fda0003f05270 */
[----:B------:R-:W-:Y:S05]  /*cae0*/  @P0 BRA `(.L_x_22) ;  /* 0x0000000000500947 */ /* 0x000fea0003800000 */
[----:B------:R-:W-:Y:S02]  /*caf0*/  SHF.R.U32.HI R5, RZ, 0x10, R5 ;  /* 0x00000010ff057819 */ /* 0x000fe40000011605 */
[----:B------:R-:W-:-:S04]  /*cb00*/  SHF.R.U32.HI R2, RZ, 0x10, R0 ;  /* 0x00000010ff027819 */ /* 0x000fc80000011600 */
[----:B------:R-:W-:-:S04]  /*cb10*/  LOP3.LUT R5, R5, R2, RZ, 0xc0, !PT ;  /* 0x0000000205057212 */ /* 0x000fc800078ec0ff */
[----:B------:R-:W-:-:S13]  /*cb20*/  ISETP.NE.AND P0, PT, R5, R2, PT ;  /* 0x000000020500720c */ /* 0x000fda0003f05270 */
[----:B------:R-:W-:Y:S05]  /*cb30*/  @P0 BRA `(.L_x_23) ;  /* 0x0000000000300947 */ /* 0x000fea0003800000 */
[----:B------:R-:W-:Y:S01]  /*cb40*/  R2UR UR4, R0 ;  /* 0x00000000000472ca */ /* 0x000fe200000e0000 */
[----:B------:R-:W-:Y:S01]  /*cb50*/  VOTEU.ANY UR5, UPT, PT ;  /* 0x0000000000057886 */ /* 0x000fe200038e0100 */
[----:B------:R-:W0:Y:S01]  /*cb60*/  S2R R0, SR_LANEID ;  /* 0x0000000000007919 */ /* 0x000e220000000000 */
[----:B------:R-:W-:-:S10]  /*cb70*/  UFLO.U32 UR5, UR5 ;  /* 0x00000005000572bd */ /* 0x000fd400080e0000 */
[----:B------:R-:W-:-:S06]  /*cb80*/  ULOP3.LUT UR4, URZ, UR4, URZ, 0x33, !UPT ;  /* 0x00000004ff047292 */ /* 0x000fcc000f8e33ff */
[----:B------:R-:W-:-:S04]  /*cb90*/  IMAD.U32 R2, RZ, RZ, UR4 ;  /* 0x00000004ff027e24 */ /* 0x000fc8000f8e00ff */
[----:B------:R-:W1:Y:S02]  /*cba0*/  REDUX UR7, R2 ;  /* 0x00000000020773c4 */ /* 0x000e640000000000 */
[----:B------:R2:W-:Y:S01]  /*cbb0*/  UTCATOMSWS.AND URZ, UR4 ;  /* 0x0000000400ff79e3 */ /* 0x0005e20008000000 */
[----:B0-----:R-:W-:Y:S01]  /*cbc0*/  ISETP.EQ.U32.AND P0, PT, R0, UR5, PT ;  /* 0x0000000500007c0c */ /* 0x001fe2000bf02070 */
[----:B-1----:R-:W-:-:S12]  /*cbd0*/  IMAD.U32 R0, RZ, RZ, UR7 ;  /* 0x00000007ff007e24 */ /* 0x002fd8000f8e00ff */
[----:B------:R2:W-:Y:S01]  /*cbe0*/  @P0 ATOMS.AND RZ, [UR6], R0 ;  /* 0x00000000ffff098c */ /* 0x0005e2000a800006 */
[----:B------:R-:W-:Y:S05]  /*cbf0*/  BRA `(.L_x_21) ;  /* 0x0000000000147947 */ /* 0x000fea0003800000 */
.L_x_23:
[----:B------:R-:W-:-:S07]  /*cc00*/  MOV R2, 0xcc20 ;  /* 0x0000cc2000027802 */ /* 0x000fce0000000f00 */
[----:B------:R-:W-:Y:S05]  /*cc10*/  CALL.REL.NOINC `($__internal_0_$__cuda_sm10x_tcgen05_guardrail_trap_col_being_dealloced_not_returned_by_alloc) ;  /* 0x0000000000447944 */ /* 0x000fea0003c00000 */
[----:B------:R-:W-:Y:S05]  /*cc20*/  BRA `(.L_x_21) ;  /* 0x0000000000087947 */ /* 0x000fea0003800000 */
.L_x_22:
[----:B------:R-:W-:-:S07]  /*cc30*/  MOV R2, 0xcc50 ;  /* 0x0000cc5000027802 */ /* 0x000fce0000000f00 */
[----:B------:R-:W-:Y:S05]  /*cc40*/  CALL.REL.NOINC `($__internal_2_$__cuda_sm10x_tcgen05_guardrail_trap_unallocated_columns_being_dealloced) ;  /* 0x0000000000507944 */ /* 0x000fea0003c00000 */
.L_x_21:
[----:B------:R-:W-:Y:S01]  /*cc50*/  NOP ;  /* 0x0000000000007918 */ /* 0x000fe20000000000 */
[----:B--2---:R-:W-:Y:S05]  /*cc60*/  EXIT ;  /* 0x000000000000794d */ /* 0x004fea0003800000 */
.L_x_8:
[----:B------:R-:W1:Y:S02]  /*cc70*/  SYNCS.PHASECHK.TRANS64.TRYWAIT P2, [UR9+0x9000], RZ ;  /* 0x009000ffff0075a7 */ /* 0x000e640008041109 */
[----:B-1----:R-:W-:Y:S05]  /*cc80*/  @!P2 BRA `(.L_x_8) ;  /* 0xfffffffc00f8a947 */ /* 0x002fea000383ffff */
[----:B------:R-:W-:Y:S05]  /*cc90*/  BRA `(.L_x_7) ;  /* 0xffffff5800347947 */ /* 0x000fea000383ffff */
.L_x_16:
[----:B------:R-:W2:Y:S02]  /*cca0*/  SYNCS.PHASECHK.TRANS64.TRYWAIT P6, [UR9+0xb010], RZ ;  /* 0x00b010ffff0075a7 */ /* 0x000ea400080c1109 */
[----:B--2---:R-:W-:Y:S05]  /*ccb0*/  @!P6 BRA `(.L_x_16) ;  /* 0xfffffffc00f8e947 */ /* 0x004fea000383ffff */
[----:B------:R-:W-:Y:S05]  /*ccc0*/  BRA `(.L_x_24) ;  /* 0xffffffa000287947 */ /* 0x000fea000383ffff */
.L_x_17:
[----:B------:R-:W0:Y:S02]  /*ccd0*/  SYNCS.PHASECHK.TRANS64.TRYWAIT P0, [UR41], R112 ;  /* 0x00000070ff0075a7 */ /* 0x000e240008001129 */
[----:B0-----:R-:W-:Y:S05]  /*cce0*/  @!P0 BRA `(.L_x_17) ;  /* 0xfffffffc00f88947 */ /* 0x001fea000383ffff */
[----:B------:R-:W-:Y:S05]  /*ccf0*/  BRA `(.L_x_25) ;  /* 0xffffffb800807947 */ /* 0x000fea000383ffff */
.L_x_20:
[----:B------:R-:W0:Y:S02]  /*cd00*/  SYNCS.PHASECHK.TRANS64.TRYWAIT P0, [UR41], R2 ;  /* 0x00000002ff0075a7 */ /* 0x000e240008001129 */
[----:B0-----:R-:W-:Y:S05]  /*cd10*/  @!P0 BRA `(.L_x_20) ;  /* 0xfffffffc00f88947 */ /* 0x001fea000383ffff */
[----:B------:R-:W-:Y:S05]  /*cd20*/  BRA `(.L_x_26) ;  /* 0xffffffd4005c7947 */ /* 0x000fea000383ffff */
        .weak           $__internal_0_$__cuda_sm10x_tcgen05_guardrail_trap_col_being_dealloced_not_returned_by_alloc
        .type           $__internal_0_$__cuda_sm10x_tcgen05_guardrail_trap_col_being_dealloced_not_returned_by_alloc,@function
        .size           $__internal_0_$__cuda_sm10x_tcgen05_guardrail_trap_col_being_dealloced_not_returned_by_alloc,($__internal_1_$__cuda_sm10x_tcgen05_guardrail_trap_phase_invalid_during_alloc - $__internal_0_$__cuda_sm10x_tcgen05_guardrail_trap_col_being_dealloced_not_returned_by_alloc)
$__internal_0_$__cuda_sm10x_tcgen05_guardrail_trap_col_being_dealloced_not_returned_by_alloc:
[----:B------:R-:W-:Y:S05]  /*cd30*/  BPT.TRAP 0x1 ;  /* 0x000000040000795c */ /* 0x000fea0000300000 */
[----:B------:R-:W-:-:S04]  /*cd40*/  IMAD.MOV.U32 R3, RZ, RZ, 0x0 ;  /* 0x00000000ff037424 */ /* 0x000fc800078e00ff */
[----:B------:R-:W-:Y:S05]  /*cd50*/  RET.REL.NODEC R2 `(attn_fwd) ;  /* 0xffffff3002a87950 */ /* 0x000fea0003c3ffff */
        .weak           $__internal_1_$__cuda_sm10x_tcgen05_guardrail_trap_phase_invalid_during_alloc
        .type           $__internal_1_$__cuda_sm10x_tcgen05_guardrail_trap_phase_invalid_during_alloc,@function
        .size           $__internal_1_$__cuda_sm10x_tcgen05_guardrail_trap_phase_invalid_during_alloc,($__internal_2_$__cuda_sm10x_tcgen05_guardrail_trap_unallocated_columns_being_dealloced - $__internal_1_$__cuda_sm10x_tcgen05_guardrail_trap_phase_invalid_during_alloc)
$__internal_1_$__cuda_sm10x_tcgen05_guardrail_trap_phase_invalid_during_alloc:
[----:B------:R-:W-:Y:S05]  /*cd60*/  BPT.TRAP 0x1 ;  /* 0x000000040000795c */ /* 0x000fea0000300000 */
[----:B------:R-:W-:-:S04]  /*cd70*/  IMAD.MOV.U32 R3, RZ, RZ, 0x0 ;  /* 0x00000000ff037424 */ /* 0x000fc800078e00ff */
[----:B------:R-:W-:Y:S05]  /*cd80*/  RET.REL.NODEC R2 `(attn_fwd) ;  /* 0xffffff30029c7950 */ /* 0x000fea0003c3ffff */
        .weak           $__internal_2_$__cuda_sm10x_tcgen05_guardrail_trap_unallocated_columns_being_dealloced
        .type           $__internal_2_$__cuda_sm10x_tcgen05_guardrail_trap_unallocated_columns_being_dealloced,@function
        .size           $__internal_2_$__cuda_sm10x_tcgen05_guardrail_trap_unallocated_columns_being_dealloced,(.L_x_30 - $__internal_2_$__cuda_sm10x_tcgen05_guardrail_trap_unallocated_columns_being_dealloced)
$__internal_2_$__cuda_sm10x_tcgen05_guardrail_trap_unallocated_columns_being_dealloced:
[----:B------:R-:W-:Y:S05]  /*cd90*/  BPT.TRAP 0x1 ;  /* 0x000000040000795c */ /* 0x000fea0000300000 */
[----:B------:R-:W-:-:S04]  /*cda0*/  IMAD.MOV.U32 R3, RZ, RZ, 0x0 ;  /* 0x00000000ff037424 */ /* 0x000fc800078e00ff */
[----:B------:R-:W-:Y:S05]  /*cdb0*/  RET.REL.NODEC R2 `(attn_fwd) ;  /* 0xffffff3002907950 */ /* 0x000fea0003c3ffff */
.L_x_27:
[----:B------:R-:W-:-:S00]  /*cdc0*/  BRA `(.L_x_27) ;  /* 0xfffffffc00fc7947 */ /* 0x000fc0000383ffff */
[----:B------:R-:W-:-:S00]  /*cdd0*/  NOP ;  /* 0x0000000000007918 */ /* 0x000fc00000000000 */
        /* <DEDUP_REMOVED lines=10> */
.L_x_30:


//--------------------- .nv.global.init           --------------------------
	.section	.nv.global.init,"aw",@progbits
.nv.global.init:
	.type		_$_str,@object
	.size		_$_str,(.L_3 - _$_str)
_$_str:
        /*0000*/ 	.byte	0x5f, 0x5f, 0x43, 0x55, 0x44, 0x41, 0x5f, 0x46, 0x54, 0x5a, 0x00
.L_3:


//--------------------- .nv.shared.attn_fwd       --------------------------
	.section	.nv.shared.attn_fwd,"aw",@nobits
	.sectionflags	@""
	.align	16
	.zero		1024


//--------------------- .nv.shared.reserved.0     --------------------------
	.section	.nv.shared.reserved.0,"aw",@nobits
	.align	8
	.weak		__nv_reservedSMEM_offset_0_alias
	.size		__nv_reservedSMEM_offset_0_alias, 0, 64
	.other		__nv_reservedSMEM_offset_0_alias,@"STO_CUDA_RESERVED_SHARED STV_DEFAULT"
__nv_reservedSMEM_offset_0_alias:
	.zero		0
.nv.shared.reserved.0:
	.zero		64
	.weak		__nv_reservedSMEM_allocation_phase
	.type		__nv_reservedSMEM_allocation_phase,@object
	.size		__nv_reservedSMEM_allocation_phase,(.L_0 - __nv_reservedSMEM_allocation_phase)
__nv_reservedSMEM_allocation_phase:
	.zero		1
.L_0:
	.zero		7
	.weak		__nv_reservedSMEM_devtool_atexit_pc
	.type		__nv_reservedSMEM_devtool_atexit_pc,@object
	.size		__nv_reservedSMEM_devtool_atexit_pc,(__nv_reservedSMEM_allocation_mask - __nv_reservedSMEM_devtool_atexit_pc)
__nv_reservedSMEM_devtool_atexit_pc:
	.zero		8
	.weak		__nv_reservedSMEM_allocation_mask
	.type		__nv_reservedSMEM_allocation_mask,@object
	.size		__nv_reservedSMEM_allocation_mask,(.L_2 - __nv_reservedSMEM_allocation_mask)
__nv_reservedSMEM_allocation_mask:
	.zero		4
.L_2:


//--------------------- .nv.constant0.attn_fwd    --------------------------
	.section	.nv.constant0.attn_fwd,"a",@progbits
	.sectionflags	@""
	.align	4
.nv.constant0.attn_fwd:
	.zero		1032


//--------------------- SYMBOLS --------------------------

	.type		.nv.reservedSmem.offset0,@object
	.size		.nv.reservedSmem.offset0,0x4
	.type		.nv.reservedSmem.cap,@object
	.size		.nv.reservedSmem.cap,0x4
